	.target	sm_80

	.elftype	@"ET_EXEC"


//--------------------- .note.nv.tkinfo           --------------------------
	.section	.note.nv.tkinfo,"",@"SHT_NOTE"
	.sectionflags	@"SHF_NOTE_NV_TKINFO"
	.tkinfo
        /*0018*/ 	.word	0x00000002
        /*0030*/ 	.string	""
        /*0030*/ 	.string	"ptxas"
        /*0030*/ 	.string	"Cuda compilation tools, release 13.0, V13.0.88"
        /*0030*/ 	.string	"Build cuda_13.0.r13.0/compiler.36424714_0"
        /*0030*/ 	.string	"-v  -suppress-debug-info  -lineinfo  -arch sm_80 "



//--------------------- .note.nv.cuinfo           --------------------------
	.section	.note.nv.cuinfo,"",@"SHT_NOTE"
	.sectionflags	@"SHF_NOTE_NV_CUINFO"
        /*0018*/ 	.short	0x0002
        /*001a*/ 	.short	0x0050
        /*001c*/ 	.short	0x0082
	.zero		2


//--------------------- .nv.info                  --------------------------
	.section	.nv.info,"",@"SHT_CUDA_INFO"
	.align	4


	//----- nvinfo : EIATTR_REGCOUNT
	.align		4
        /*0000*/ 	.byte	0x04, 0x2f
        /*0002*/ 	.short	(.L_1 - .L_0)
	.align		4
.L_0:
        /*0004*/ 	.word	index@(matmul_kernel)
        /*0008*/ 	.word	0x000000ff


	//----- nvinfo : EIATTR_FRAME_SIZE
	.align		4
.L_1:
        /*000c*/ 	.byte	0x04, 0x11
        /*000e*/ 	.short	(.L_3 - .L_2)
	.align		4
.L_2:
        /*0010*/ 	.word	index@(matmul_kernel)
        /*0014*/ 	.word	0x00000100


	//----- nvinfo : EIATTR_MIN_STACK_SIZE
	.align		4
.L_3:
        /*0018*/ 	.byte	0x04, 0x12
        /*001a*/ 	.short	(.L_5 - .L_4)
	.align		4
.L_4:
        /*001c*/ 	.word	index@(matmul_kernel)
        /*0020*/ 	.word	0x00000100
.L_5:


//--------------------- .nv.info.matmul_kernel    --------------------------
	.section	.nv.info.matmul_kernel,"",@"SHT_CUDA_INFO"
	.sectionflags	@""
	.align	4


	//----- nvinfo : EIATTR_CUDA_API_VERSION
	.align		4
        /*0000*/ 	.byte	0x04, 0x37
        /*0002*/ 	.short	(.L_7 - .L_6)
.L_6:
        /*0004*/ 	.word	0x00000082


	//----- nvinfo : EIATTR_SW2861232_WAR
	.align		4
.L_7:
        /*0008*/ 	.byte	0x01, 0x35
	.zero		2


	//----- nvinfo : EIATTR_PARAM_CBANK
	.align		4
        /*000c*/ 	.byte	0x04, 0x0a
        /*000e*/ 	.short	(.L_9 - .L_8)
	.align		4
.L_8:
        /*0010*/ 	.word	index@(.nv.constant0.matmul_kernel)
        /*0014*/ 	.short	0x0160
        /*0016*/ 	.short	0x0050


	//----- nvinfo : EIATTR_CBANK_PARAM_SIZE
	.align		4
.L_9:
        /*0018*/ 	.byte	0x03, 0x19
        /*001a*/ 	.short	0x0050


	//----- nvinfo : EIATTR_KPARAM_INFO
	.align		4
        /*001c*/ 	.byte	0x04, 0x17
        /*001e*/ 	.short	(.L_11 - .L_10)
.L_10:
        /*0020*/ 	.word	0x00000000
        /*0024*/ 	.short	0x000d
        /*0026*/ 	.short	0x0048
        /*0028*/ 	.byte	0x00, 0xf4, 0x21, 0x00


	//----- nvinfo : EIATTR_KPARAM_INFO
	.align		4
.L_11:
        /*002c*/ 	.byte	0x04, 0x17
        /*002e*/ 	.short	(.L_13 - .L_12)
.L_12:
        /*0030*/ 	.word	0x00000000
        /*0034*/ 	.short	0x000c
        /*0036*/ 	.short	0x0040
        /*0038*/ 	.byte	0x00, 0xf4, 0x21, 0x00


	//----- nvinfo : EIATTR_KPARAM_INFO
	.align		4
.L_13:
        /*003c*/ 	.byte	0x04, 0x17
        /*003e*/ 	.short	(.L_15 - .L_14)
.L_14:
        /*0040*/ 	.word	0x00000000
        /*0044*/ 	.short	0x000b
        /*0046*/ 	.short	0x0038
        /*0048*/ 	.byte	0x00, 0xf0, 0x11, 0x00


	//----- nvinfo : EIATTR_KPARAM_INFO
	.align		4
.L_15:
        /*004c*/ 	.byte	0x04, 0x17
        /*004e*/ 	.short	(.L_17 - .L_16)
.L_16:
        /*0050*/ 	.word	0x00000000
        /*0054*/ 	.short	0x000a
        /*0056*/ 	.short	0x0034
        /*0058*/ 	.byte	0x00, 0xf0, 0x11, 0x00


	//----- nvinfo : EIATTR_KPARAM_INFO
	.align		4
.L_17:
        /*005c*/ 	.byte	0x04, 0x17
        /*005e*/ 	.short	(.L_19 - .L_18)
.L_18:
        /*0060*/ 	.word	0x00000000
        /*0064*/ 	.short	0x0009
        /*0066*/ 	.short	0x0030
        /*0068*/ 	.byte	0x00, 0xf0, 0x11, 0x00


	//----- nvinfo : EIATTR_KPARAM_INFO
	.align		4
.L_19:
        /*006c*/ 	.byte	0x04, 0x17
        /*006e*/ 	.short	(.L_21 - .L_20)
.L_20:
        /*0070*/ 	.word	0x00000000
        /*0074*/ 	.short	0x0008
        /*0076*/ 	.short	0x002c
        /*0078*/ 	.byte	0x00, 0xf0, 0x11, 0x00


	//----- nvinfo : EIATTR_KPARAM_INFO
	.align		4
.L_21:
        /*007c*/ 	.byte	0x04, 0x17
        /*007e*/ 	.short	(.L_23 - .L_22)
.L_22:
        /*0080*/ 	.word	0x00000000
        /*0084*/ 	.short	0x0007
        /*0086*/ 	.short	0x0028
        /*0088*/ 	.byte	0x00, 0xf0, 0x11, 0x00


	//----- nvinfo : EIATTR_KPARAM_INFO
	.align		4
.L_23:
        /*008c*/ 	.byte	0x04, 0x17
        /*008e*/ 	.short	(.L_25 - .L_24)
.L_24:
        /*0090*/ 	.word	0x00000000
        /*0094*/ 	.short	0x0006
        /*0096*/ 	.short	0x0024
        /*0098*/ 	.byte	0x00, 0xf0, 0x11, 0x00


	//----- nvinfo : EIATTR_KPARAM_INFO
	.align		4
.L_25:
        /*009c*/ 	.byte	0x04, 0x17
        /*009e*/ 	.short	(.L_27 - .L_26)
.L_26:
        /*00a0*/ 	.word	0x00000000
        /*00a4*/ 	.short	0x0005
        /*00a6*/ 	.short	0x0020
        /*00a8*/ 	.byte	0x00, 0xf0, 0x11, 0x00


	//----- nvinfo : EIATTR_KPARAM_INFO
	.align		4
.L_27:
        /*00ac*/ 	.byte	0x04, 0x17
        /*00ae*/ 	.short	(.L_29 - .L_28)
.L_28:
        /*00b0*/ 	.word	0x00000000
        /*00b4*/ 	.short	0x0004
        /*00b6*/ 	.short	0x001c
        /*00b8*/ 	.byte	0x00, 0xf0, 0x11, 0x00


	//----- nvinfo : EIATTR_KPARAM_INFO
	.align		4
.L_29:
        /*00bc*/ 	.byte	0x04, 0x17
        /*00be*/ 	.short	(.L_31 - .L_30)
.L_30:
        /*00c0*/ 	.word	0x00000000
        /*00c4*/ 	.short	0x0003
        /*00c6*/ 	.short	0x0018
        /*00c8*/ 	.byte	0x00, 0xf0, 0x11, 0x00


	//----- nvinfo : EIATTR_KPARAM_INFO
	.align		4
.L_31:
        /*00cc*/ 	.byte	0x04, 0x17
        /*00ce*/ 	.short	(.L_33 - .L_32)
.L_32:
        /*00d0*/ 	.word	0x00000000
        /*00d4*/ 	.short	0x0002
        /*00d6*/ 	.short	0x0010
        /*00d8*/ 	.byte	0x00, 0xf4, 0x21, 0x00


	//----- nvinfo : EIATTR_KPARAM_INFO
	.align		4
.L_33:
        /*00dc*/ 	.byte	0x04, 0x17
        /*00de*/ 	.short	(.L_35 - .L_34)
.L_34:
        /*00e0*/ 	.word	0x00000000
        /*00e4*/ 	.short	0x0001
        /*00e6*/ 	.short	0x0008
        /*00e8*/ 	.byte	0x00, 0xf4, 0x21, 0x00


	//----- nvinfo : EIATTR_KPARAM_INFO
	.align		4
.L_35:
        /*00ec*/ 	.byte	0x04, 0x17
        /*00ee*/ 	.short	(.L_37 - .L_36)
.L_36:
        /*00f0*/ 	.word	0x00000000
        /*00f4*/ 	.short	0x0000
        /*00f6*/ 	.short	0x0000
        /*00f8*/ 	.byte	0x00, 0xf4, 0x21, 0x00


	//----- nvinfo : EIATTR_MAXREG_COUNT
	.align		4
.L_37:
        /*00fc*/ 	.byte	0x03, 0x1b
        /*00fe*/ 	.short	0x00ff


	//----- nvinfo : EIATTR_NUM_BARRIERS
	.align		4
        /*0100*/ 	.byte	0x02, 0x4c
        /*0102*/ 	.byte	0x01
	.zero		1


	//----- nvinfo : EIATTR_ANNOTATIONS
	.align		4
        /*0104*/ 	.byte	0x04, 0x55
        /*0106*/ 	.short	(.L_39 - .L_38)


	//   ....[0]....
.L_38:
        /*0108*/ 	.word	0x00000001
        /*010c*/ 	.byte	0x30, 0x07, 0x00, 0x00, 0x01, 0x00, 0x00, 0x00, 0x70, 0x07, 0x00, 0x00, 0x01, 0x00, 0x00, 0x00
        /* <DEDUP_REMOVED lines=62> */
        /*04fc*/ 	.byte	0x30, 0xac, 0x00, 0x00


	//----- nvinfo : EIATTR_MERCURY_ISA_VERSION
	.align		4
.L_39:
        /*0500*/ 	.byte	0x03, 0x5f
        /*0502*/ 	.short	0x0000


	//----- nvinfo : EIATTR_EXIT_INSTR_OFFSETS
	.align		4
        /*0504*/ 	.byte	0x04, 0x1c
        /*0506*/ 	.short	(.L_41 - .L_40)


	//   ....[0]....
.L_40:
        /*0508*/ 	.word	0x0000af40


	//   ....[1]....
        /*050c*/ 	.word	0x0000af70


	//----- nvinfo : EIATTR_REQNTID
	.align		4
.L_41:
        /*0510*/ 	.byte	0x04, 0x10
        /*0512*/ 	.short	(.L_43 - .L_42)
.L_42:
        /*0514*/ 	.word	0x00000080
        /*0518*/ 	.word	0x00000001
        /*051c*/ 	.word	0x00000001
.L_43:


//--------------------- .nv.callgraph             --------------------------
	.section	.nv.callgraph,"",@"SHT_CUDA_CALLGRAPH"
	.align	4
	.sectionentsize	8
	.align		4
        /*0000*/ 	.word	0x00000000
	.align		4
        /*0004*/ 	.word	0xffffffff
	.align		4
        /*0008*/ 	.word	0x00000000
	.align		4
        /*000c*/ 	.word	0xfffffffe
	.align		4
        /*0010*/ 	.word	0x00000000
	.align		4
        /*0014*/ 	.word	0xfffffffd
	.align		4
        /*0018*/ 	.word	0x00000000
	.align		4
        /*001c*/ 	.word	0xfffffffc


//--------------------- .nv.rel.action            --------------------------
	.section	.nv.rel.action,"",@"SHT_CUDA_RELOCINFO"
	.align	8
	.sectionentsize	8
        /*0000*/ 	.byte	0x73, 0x00, 0x00, 0x00, 0x00, 0x00, 0x00, 0x00, 0x00, 0x00, 0x00, 0x11, 0x25, 0x00, 0x05, 0x36


//--------------------- .nv.constant0.matmul_kernel --------------------------
	.section	.nv.constant0.matmul_kernel,"a",@progbits
	.sectionflags	@""
	.align	4
.nv.constant0.matmul_kernel:
	.zero		432


//--------------------- .text.matmul_kernel       --------------------------
	.section	.text.matmul_kernel,"ax",@progbits
	.sectioninfo	@"SHI_REGISTERS=255"
	.align	128
        .global         matmul_kernel
        .type           matmul_kernel,@function
        .size           matmul_kernel,(.L_x_5 - matmul_kernel)
        .other          matmul_kernel,@"STO_CUDA_ENTRY STV_DEFAULT"
matmul_kernel:
.text.matmul_kernel:
[----:B------:R-:W-:-:S03]  /*0000*/  IMAD.MOV.U32 R1, RZ, RZ, c[0x0][0x28] ;  /* 0x00000a00ff017624 */ /* 0x000fc600078e00ff */
[----:B------:R-:W-:Y:S01]  /*0010*/  IMAD.MOV.U32 R0, RZ, RZ, c[0x0][0x17c] ;  /* 0x00005f00ff007624 */ /* 0x000fe200078e00ff */
[----:B------:R-:W0:Y:S01]  /*0020*/  S2R R5, SR_CTAID.X ;  /* 0x0000000000057919 */ /* 0x000e220000002500 */
[----:B------:R-:W-:Y:S01]  /*0030*/  IADD3 R1, R1, -0x100, RZ ;  /* 0xffffff0001017810 */ /* 0x000fe20007ffe0ff */
[----:B------:R-:W-:Y:S01]  /*0040*/  IMAD.MOV.U32 R26, RZ, RZ, c[0x0][0x180] ;  /* 0x00006000ff1a7624 */ /* 0x000fe200078e00ff */
[----:B------:R-:W-:Y:S01]  /*0050*/  ULDC UR4, c[0x0][0x180] ;  /* 0x0000600000047ab9 */ /* 0x000fe20000000800 */
[----:B------:R-:W-:Y:S01]  /*0060*/  IADD3 R0, R0, 0x7f, RZ ;  /* 0x0000007f00007810 */ /* 0x000fe20007ffe0ff */
[----:B------:R-:W1:Y:S01]  /*0070*/  S2R R184, SR_TID.X ;  /* 0x0000000000b87919 */ /* 0x000e620000002100 */
[----:B------:R-:W-:Y:S01]  /*0080*/  ULDC.64 UR6, c[0x0][0x118] ;  /* 0x0000460000067ab9 */ /* 0x000fe20000000a00 */
[----:B------:R-:W-:Y:S02]  /*0090*/  IADD3 R26, R26, 0x3f, RZ ;  /* 0x0000003f1a1a7810 */ /* 0x000fe40007ffe0ff */
[----:B------:R-:W-:-:S04]  /*00a0*/  SHF.R.S32.HI R3, RZ, 0x1f, R0 ;  /* 0x0000001fff037819 */ /* 0x000fc80000011400 */
[----:B------:R-:W-:-:S04]  /*00b0*/  LEA.HI R3, R3, R0, RZ, 0x7 ;  /* 0x0000000003037211 */ /* 0x000fc800078f38ff */
[----:B------:R-:W-:-:S05]  /*00c0*/  SHF.R.S32.HI R3, RZ, 0x7, R3 ;  /* 0x00000007ff037819 */ /* 0x000fca0000011403 */
[----:B------:R-:W-:Y:S01]  /*00d0*/  IMAD.SHL.U32 R4, R3, 0x8, RZ ;  /* 0x0000000803047824 */ /* 0x000fe200078e00ff */
[----:B0-----:R-:W-:-:S04]  /*00e0*/  IABS R8, R5 ;  /* 0x0000000500087213 */ /* 0x001fc80000000000 */
[-C--:B------:R-:W-:Y:S02]  /*00f0*/  IABS R7, R4.reuse ;  /* 0x0000000400077213 */ /* 0x080fe40000000000 */
[----:B------:R-:W-:Y:S02]  /*0100*/  IABS R10, R4 ;  /* 0x00000004000a7213 */ /* 0x000fe40000000000 */
[----:B------:R-:W0:Y:S01]  /*0110*/  I2F.RP R0, R7 ;  /* 0x0000000700007306 */ /* 0x000e220000209400 */
[----:B-1----:R-:W-:Y:S02]  /*0120*/  SHF.R.U32.HI R18, RZ, 0x6, R184 ;  /* 0x00000006ff127819 */ /* 0x002fe400000116b8 */
[----:B------:R-:W-:Y:S02]  /*0130*/  LOP3.LUT R24, R184, 0x3f, RZ, 0xc0, !PT ;  /* 0x0000003fb8187812 */ /* 0x000fe400078ec0ff */
[----:B------:R-:W-:-:S04]  /*0140*/  SGXT.U32 R18, R18, 0x1 ;  /* 0x000000011212781a */ /* 0x000fc80000000000 */
[C---:B------:R-:W-:Y:S02]  /*0150*/  LOP3.LUT R22, R18.reuse, 0x2, RZ, 0xfc, !PT ;  /* 0x0000000212167812 */ /* 0x040fe400078efcff */
[C---:B------:R-:W-:Y:S02]  /*0160*/  LOP3.LUT R28, R18.reuse, 0x4, RZ, 0xfc, !PT ;  /* 0x00000004121c7812 */ /* 0x040fe400078efcff */
[C---:B------:R-:W-:Y:S02]  /*0170*/  LOP3.LUT R30, R18.reuse, 0x6, RZ, 0xfc, !PT ;  /* 0x00000006121e7812 */ /* 0x040fe400078efcff */
[C---:B------:R-:W-:Y:S01]  /*0180*/  LOP3.LUT R32, R18.reuse, 0x8, RZ, 0xfc, !PT ;  /* 0x0000000812207812 */ /* 0x040fe200078efcff */
[----:B0-----:R-:W0:Y:S01]  /*0190*/  MUFU.RCP R0, R0 ;  /* 0x0000000000007308 */ /* 0x001e220000001000 */
[C---:B------:R-:W-:Y:S02]  /*01a0*/  LOP3.LUT R34, R18.reuse, 0xa, RZ, 0xfc, !PT ;  /* 0x0000000a12227812 */ /* 0x040fe400078efcff */
[----:B------:R-:W-:-:S02]  /*01b0*/  LOP3.LUT R36, R18, 0xc, RZ, 0xfc, !PT ;  /* 0x0000000c12247812 */ /* 0x000fc400078efcff */
[C---:B------:R-:W-:Y:S02]  /*01c0*/  LOP3.LUT R38, R18.reuse, 0xe, RZ, 0xfc, !PT ;  /* 0x0000000e12267812 */ /* 0x040fe400078efcff */
[C---:B------:R-:W-:Y:S02]  /*01d0*/  LOP3.LUT R40, R18.reuse, 0x10, RZ, 0xfc, !PT ;  /* 0x0000001012287812 */ /* 0x040fe400078efcff */
[C---:B------:R-:W-:Y:S02]  /*01e0*/  LOP3.LUT R42, R18.reuse, 0x12, RZ, 0xfc, !PT ;  /* 0x00000012122a7812 */ /* 0x040fe400078efcff */
[C---:B------:R-:W-:Y:S02]  /*01f0*/  LOP3.LUT R44, R18.reuse, 0x14, RZ, 0xfc, !PT ;  /* 0x00000014122c7812 */ /* 0x040fe400078efcff */
[C---:B------:R-:W-:Y:S02]  /*0200*/  LOP3.LUT R46, R18.reuse, 0x16, RZ, 0xfc, !PT ;  /* 0x00000016122e7812 */ /* 0x040fe400078efcff */
[----:B------:R-:W-:-:S02]  /*0210*/  LOP3.LUT R48, R18, 0x18, RZ, 0xfc, !PT ;  /* 0x0000001812307812 */ /* 0x000fc400078efcff */
[----:B0-----:R-:W-:Y:S01]  /*0220*/  IADD3 R2, R0, 0xffffffe, RZ ;  /* 0x0ffffffe00027810 */ /* 0x001fe20007ffe0ff */
[----:B------:R-:W-:Y:S01]  /*0230*/  IMAD.MOV R0, RZ, RZ, -R10 ;  /* 0x000000ffff007224 */ /* 0x000fe200078e0a0a */
[C---:B------:R-:W-:Y:S02]  /*0240*/  LOP3.LUT R50, R18.reuse, 0x1a, RZ, 0xfc, !PT ;  /* 0x0000001a12327812 */ /* 0x040fe400078efcff */
[----:B------:R0:W1:Y:S01]  /*0250*/  F2I.FTZ.U32.TRUNC.NTZ R3, R2 ;  /* 0x0000000200037305 */ /* 0x000062000021f000 */
[C---:B------:R-:W-:Y:S02]  /*0260*/  LOP3.LUT R56, R18.reuse, 0x1c, RZ, 0xfc, !PT ;  /* 0x0000001c12387812 */ /* 0x040fe400078efcff */
[C---:B------:R-:W-:Y:S02]  /*0270*/  LOP3.LUT R58, R18.reuse, 0x1e, RZ, 0xfc, !PT ;  /* 0x0000001e123a7812 */ /* 0x040fe400078efcff */
[C---:B------:R-:W-:Y:S02]  /*0280*/  LOP3.LUT R64, R18.reuse, 0x20, RZ, 0xfc, !PT ;  /* 0x0000002012407812 */ /* 0x040fe400078efcff */
[C---:B------:R-:W-:Y:S01]  /*0290*/  LOP3.LUT R66, R18.reuse, 0x22, RZ, 0xfc, !PT ;  /* 0x0000002212427812 */ /* 0x040fe200078efcff */
[----:B0-----:R-:W-:Y:S01]  /*02a0*/  IMAD.MOV.U32 R2, RZ, RZ, RZ ;  /* 0x000000ffff027224 */ /* 0x001fe200078e00ff */
[----:B------:R-:W-:-:S02]  /*02b0*/  LOP3.LUT R68, R18, 0x24, RZ, 0xfc, !PT ;  /* 0x0000002412447812 */ /* 0x000fc400078efcff */
[C---:B------:R-:W-:Y:S02]  /*02c0*/  LOP3.LUT R70, R18.reuse, 0x26, RZ, 0xfc, !PT ;  /* 0x0000002612467812 */ /* 0x040fe400078efcff */
[C---:B------:R-:W-:Y:S01]  /*02d0*/  LOP3.LUT R72, R18.reuse, 0x28, RZ, 0xfc, !PT ;  /* 0x0000002812487812 */ /* 0x040fe200078efcff */
[--C-:B-1----:R-:W-:Y:S01]  /*02e0*/  IMAD.MOV R6, RZ, RZ, -R3.reuse ;  /* 0x000000ffff067224 */ /* 0x102fe200078e0a03 */
[C---:B------:R-:W-:Y:S02]  /*02f0*/  LOP3.LUT R74, R18.reuse, 0x2a, RZ, 0xfc, !PT ;  /* 0x0000002a124a7812 */ /* 0x040fe400078efcff */
[----:B------:R-:W-:Y:S01]  /*0300*/  LOP3.LUT R76, R18, 0x2c, RZ, 0xfc, !PT ;  /* 0x0000002c124c7812 */ /* 0x000fe200078efcff */
[----:B------:R-:W-:Y:S01]  /*0310*/  IMAD R9, R6, R7, RZ ;  /* 0x0000000706097224 */ /* 0x000fe200078e02ff */
[C---:B------:R-:W-:Y:S01]  /*0320*/  LOP3.LUT R78, R18.reuse, 0x2e, RZ, 0xfc, !PT ;  /* 0x0000002e124e7812 */ /* 0x040fe200078efcff */
[----:B------:R-:W-:Y:S01]  /*0330*/  IMAD.MOV.U32 R6, RZ, RZ, R8 ;  /* 0x000000ffff067224 */ /* 0x000fe200078e0008 */
[C---:B------:R-:W-:Y:S01]  /*0340*/  LOP3.LUT R84, R18.reuse, 0x30, RZ, 0xfc, !PT ;  /* 0x0000003012547812 */ /* 0x040fe200078efcff */
[----:B------:R-:W-:Y:S01]  /*0350*/  IMAD.HI.U32 R3, R3, R9, R2 ;  /* 0x0000000903037227 */ /* 0x000fe200078e0002 */
[----:B------:R-:W-:-:S02]  /*0360*/  LOP3.LUT R86, R18, 0x32, RZ, 0xfc, !PT ;  /* 0x0000003212567812 */ /* 0x000fc400078efcff */
[C---:B------:R-:W-:Y:S02]  /*0370*/  LOP3.LUT R88, R18.reuse, 0x34, RZ, 0xfc, !PT ;  /* 0x0000003412587812 */ /* 0x040fe400078efcff */
[C---:B------:R-:W-:Y:S01]  /*0380*/  LOP3.LUT R90, R18.reuse, 0x36, RZ, 0xfc, !PT ;  /* 0x00000036125a7812 */ /* 0x040fe200078efcff */
[----:B------:R-:W-:Y:S01]  /*0390*/  IMAD.HI.U32 R3, R3, R6, RZ ;  /* 0x0000000603037227 */ /* 0x000fe200078e00ff */
[C---:B------:R-:W-:Y:S02]  /*03a0*/  LOP3.LUT R92, R18.reuse, 0x38, RZ, 0xfc, !PT ;  /* 0x00000038125c7812 */ /* 0x040fe400078efcff */
[C---:B------:R-:W-:Y:S01]  /*03b0*/  LOP3.LUT R94, R18.reuse, 0x3a, RZ, 0xfc, !PT ;  /* 0x0000003a125e7812 */ /* 0x040fe200078efcff */
[----:B------:R-:W-:Y:S01]  /*03c0*/  IMAD R0, R3, R0, R6 ;  /* 0x0000000003007224 */ /* 0x000fe200078e0206 */
[C---:B------:R-:W-:Y:S02]  /*03d0*/  LOP3.LUT R100, R18.reuse, 0x3c, RZ, 0xfc, !PT ;  /* 0x0000003c12647812 */ /* 0x040fe400078efcff */
[----:B------:R-:W-:-:S02]  /*03e0*/  LOP3.LUT R102, R18, 0x3e, RZ, 0xfc, !PT ;  /* 0x0000003e12667812 */ /* 0x000fc400078efcff */
[----:B------:R-:W-:-:S13]  /*03f0*/  ISETP.GT.U32.AND P1, PT, R7, R0, PT ;  /* 0x000000000700720c */ /* 0x000fda0003f24070 */
[----:B------:R-:W-:Y:S01]  /*0400*/  @!P1 IMAD.IADD R0, R0, 0x1, -R7 ;  /* 0x0000000100009824 */ /* 0x000fe200078e0a07 */
[----:B------:R-:W-:Y:S02]  /*0410*/  @!P1 IADD3 R3, R3, 0x1, RZ ;  /* 0x0000000103039810 */ /* 0x000fe40007ffe0ff */
[----:B------:R-:W-:Y:S02]  /*0420*/  ISETP.NE.AND P1, PT, R4, RZ, PT ;  /* 0x000000ff0400720c */ /* 0x000fe40003f25270 */
[----:B------:R-:W-:Y:S02]  /*0430*/  ISETP.GE.U32.AND P0, PT, R0, R7, PT ;  /* 0x000000070000720c */ /* 0x000fe40003f06070 */
[----:B------:R-:W-:-:S04]  /*0440*/  LOP3.LUT R0, R5, R4, RZ, 0x3c, !PT ;  /* 0x0000000405007212 */ /* 0x000fc800078e3cff */
[----:B------:R-:W-:Y:S01]  /*0450*/  ISETP.GE.AND P2, PT, R0, RZ, PT ;  /* 0x000000ff0000720c */ /* 0x000fe20003f46270 */
[----:B------:R-:W-:-:S05]  /*0460*/  IMAD.MOV.U32 R0, RZ, RZ, c[0x0][0x178] ;  /* 0x00005e00ff007624 */ /* 0x000fca00078e00ff */
[----:B------:R-:W-:Y:S02]  /*0470*/  IADD3 R0, R0, 0x3f, RZ ;  /* 0x0000003f00007810 */ /* 0x000fe40007ffe0ff */
[----:B------:R-:W-:-:S05]  /*0480*/  @P0 IADD3 R3, R3, 0x1, RZ ;  /* 0x0000000103030810 */ /* 0x000fca0007ffe0ff */
[----:B------:R-:W-:Y:S01]  /*0490*/  IMAD.MOV.U32 R2, RZ, RZ, R3 ;  /* 0x000000ffff027224 */ /* 0x000fe200078e0003 */
[----:B------:R-:W-:-:S03]  /*04a0*/  SHF.R.S32.HI R3, RZ, 0x1f, R0 ;  /* 0x0000001fff037819 */ /* 0x000fc60000011400 */
[----:B------:R-:W-:Y:S01]  /*04b0*/  @!P2 IMAD.MOV R2, RZ, RZ, -R2 ;  /* 0x000000ffff02a224 */ /* 0x000fe200078e0a02 */
[----:B------:R-:W-:Y:S02]  /*04c0*/  @!P1 LOP3.LUT R2, RZ, R4, RZ, 0x33, !PT ;  /* 0x00000004ff029212 */ /* 0x000fe400078e33ff */
[----:B------:R-:W-:-:S03]  /*04d0*/  LEA.HI R3, R3, R0, RZ, 0x6 ;  /* 0x0000000003037211 */ /* 0x000fc600078f30ff */
[----:B------:R-:W-:Y:S02]  /*04e0*/  IMAD.SHL.U32 R6, R2, 0x8, RZ ;  /* 0x0000000802067824 */ /* 0x000fe400078e00ff */
[----:B------:R-:W-:-:S03]  /*04f0*/  IMAD.MOV R2, RZ, RZ, -R2 ;  /* 0x000000ffff027224 */ /* 0x000fc600078e0a02 */
[----:B------:R-:W-:Y:S01]  /*0500*/  LEA.HI.SX32 R3, R3, -R6, 0x1a ;  /* 0x8000000603037211 */ /* 0x000fe200078fd2ff */
[----:B------:R-:W-:-:S03]  /*0510*/  IMAD R4, R4, R2, R5 ;  /* 0x0000000204047224 */ /* 0x000fc600078e0205 */
[----:B------:R-:W-:Y:S02]  /*0520*/  IMNMX R11, R3, 0x8, PT ;  /* 0x00000008030b7817 */ /* 0x000fe40003800200 */
[----:B------:R-:W-:Y:S02]  /*0530*/  IABS R9, R4 ;  /* 0x0000000400097213 */ /* 0x000fe40000000000 */
[----:B------:R-:W-:-:S04]  /*0540*/  IABS R7, R11 ;  /* 0x0000000b00077213 */ /* 0x000fc80000000000 */
[----:B------:R-:W0:Y:S08]  /*0550*/  I2F.RP R0, R7 ;  /* 0x0000000700007306 */ /* 0x000e300000209400 */
[----:B0-----:R-:W0:Y:S02]  /*0560*/  MUFU.RCP R0, R0 ;  /* 0x0000000000007308 */ /* 0x001e240000001000 */
[----:B0-----:R-:W-:-:S06]  /*0570*/  IADD3 R3, R0, 0xffffffe, RZ ;  /* 0x0ffffffe00037810 */ /* 0x001fcc0007ffe0ff */
[----:B------:R-:W0:Y:S02]  /*0580*/  F2I.FTZ.U32.TRUNC.NTZ R3, R3 ;  /* 0x0000000300037305 */ /* 0x000e24000021f000 */
[----:B0-----:R-:W-:-:S04]  /*0590*/  IMAD.MOV R8, RZ, RZ, -R3 ;  /* 0x000000ffff087224 */ /* 0x001fc800078e0a03 */
[----:B------:R-:W-:Y:S01]  /*05a0*/  IMAD.MOV.U32 R2, RZ, RZ, R8 ;  /* 0x000000ffff027224 */ /* 0x000fe200078e0008 */
[----:B------:R-:W-:-:S03]  /*05b0*/  IABS R8, R11 ;  /* 0x0000000b00087213 */ /* 0x000fc60000000000 */
[----:B------:R-:W-:Y:S02]  /*05c0*/  IMAD R5, R2, R7, RZ ;  /* 0x0000000702057224 */ /* 0x000fe400078e02ff */
[----:B------:R-:W-:Y:S02]  /*05d0*/  IMAD.MOV.U32 R2, RZ, RZ, RZ ;  /* 0x000000ffff027224 */ /* 0x000fe400078e00ff */
[----:B------:R-:W-:Y:S02]  /*05e0*/  IMAD.MOV R0, RZ, RZ, -R8 ;  /* 0x000000ffff007224 */ /* 0x000fe400078e0a08 */
[----:B------:R-:W-:-:S06]  /*05f0*/  IMAD.HI.U32 R2, R3, R5, R2 ;  /* 0x0000000503027227 */ /* 0x000fcc00078e0002 */
[----:B------:R-:W-:-:S04]  /*0600*/  IMAD.HI.U32 R2, R2, R9, RZ ;  /* 0x0000000902027227 */ /* 0x000fc800078e00ff */
[----:B------:R-:W-:-:S05]  /*0610*/  IMAD R0, R2, R0, R9 ;  /* 0x0000000002007224 */ /* 0x000fca00078e0209 */
[----:B------:R-:W-:-:S13]  /*0620*/  ISETP.GT.U32.AND P1, PT, R7, R0, PT ;  /* 0x000000000700720c */ /* 0x000fda0003f24070 */
[----:B------:R-:W-:Y:S01]  /*0630*/  @!P1 IMAD.IADD R0, R0, 0x1, -R7 ;  /* 0x0000000100009824 */ /* 0x000fe200078e0a07 */
[----:B------:R-:W-:Y:S02]  /*0640*/  @!P1 IADD3 R2, R2, 0x1, RZ ;  /* 0x0000000102029810 */ /* 0x000fe40007ffe0ff */
[----:B------:R-:W-:Y:S02]  /*0650*/  ISETP.NE.AND P1, PT, R11, RZ, PT ;  /* 0x000000ff0b00720c */ /* 0x000fe40003f25270 */
[----:B------:R-:W-:Y:S02]  /*0660*/  ISETP.GE.U32.AND P0, PT, R0, R7, PT ;  /* 0x000000070000720c */ /* 0x000fe40003f06070 */
[----:B------:R-:W-:-:S04]  /*0670*/  LOP3.LUT R0, R4, R11, RZ, 0x3c, !PT ;  /* 0x0000000b04007212 */ /* 0x000fc800078e3cff */
[----:B------:R-:W-:-:S07]  /*0680*/  ISETP.GE.AND P2, PT, R0, RZ, PT ;  /* 0x000000ff0000720c */ /* 0x000fce0003f46270 */
[----:B------:R-:W-:Y:S02]  /*0690*/  @P0 IADD3 R2, R2, 0x1, RZ ;  /* 0x0000000102020810 */ /* 0x000fe40007ffe0ff */
[----:B------:R-:W-:-:S04]  /*06a0*/  ISETP.GT.AND P0, PT, R26, 0x3f, PT ;  /* 0x0000003f1a00780c */ /* 0x000fc80003f04270 */
[----:B------:R-:W-:Y:S01]  /*06b0*/  @!P2 IMAD.MOV R2, RZ, RZ, -R2 ;  /* 0x000000ffff02a224 */ /* 0x000fe200078e0a02 */
[----:B------:R-:W-:-:S05]  /*06c0*/  @!P1 LOP3.LUT R2, RZ, R11, RZ, 0x33, !PT ;  /* 0x0000000bff029212 */ /* 0x000fca00078e33ff */
[----:B------:R-:W-:Y:S02]  /*06d0*/  IMAD.SHL.U32 R3, R2, 0x80, RZ ;  /* 0x0000008002037824 */ /* 0x000fe400078e00ff */
[----:B------:R-:W-:-:S03]  /*06e0*/  IMAD.MOV R0, RZ, RZ, -R2 ;  /* 0x000000ffff007224 */ /* 0x000fc600078e0a02 */
[----:B------:R-:W-:Y:S01]  /*06f0*/  LOP3.LUT R106, R3, 0x2, R18, 0xfe, !PT ;  /* 0x00000002036a7812 */ /* 0x000fe200078efe12 */
[----:B------:R-:W-:Y:S01]  /*0700*/  IMAD R0, R11, R0, R4 ;  /* 0x000000000b007224 */ /* 0x000fe200078e0204 */
[C-C-:B------:R-:W-:Y:S02]  /*0710*/  LOP3.LUT R108, R3.reuse, 0x4, R18.reuse, 0xfe, !PT ;  /* 0x00000004036c7812 */ /* 0x140fe400078efe12 */
[C-C-:B------:R-:W-:Y:S01]  /*0720*/  LOP3.LUT R110, R3.reuse, 0x6, R18.reuse, 0xfe, !PT ;  /* 0x00000006036e7812 */ /* 0x140fe200078efe12 */
[----:B------:R0:W-:Y:S01]  /*0730*/  STL [R1+0x74], R106 ;  /* 0x0000746a01007387 */ /* 0x0001e20000100800 */
[C---:B------:R-:W-:Y:S01]  /*0740*/  LOP3.LUT R112, R3.reuse, 0x8, R18, 0xfe, !PT ;  /* 0x0000000803707812 */ /* 0x040fe200078efe12 */
[----:B------:R-:W-:Y:S01]  /*0750*/  IMAD.IADD R0, R6, 0x1, R0 ;  /* 0x0000000106007824 */ /* 0x000fe200078e0200 */
[C-C-:B------:R-:W-:Y:S01]  /*0760*/  LOP3.LUT R114, R3.reuse, 0xa, R18.reuse, 0xfe, !PT ;  /* 0x0000000a03727812 */ /* 0x140fe200078efe12 */
[----:B------:R0:W-:Y:S01]  /*0770*/  STL [R1+0x70], R108 ;  /* 0x0000706c01007387 */ /* 0x0001e20000100800 */
[C---:B------:R-:W-:Y:S01]  /*0780*/  LOP3.LUT R116, R3.reuse, 0xc, R18, 0xfe, !PT ;  /* 0x0000000c03747812 */ /* 0x040fe200078efe12 */
[----:B------:R-:W-:Y:S01]  /*0790*/  IMAD R104, R0, 0x40, R24 ;  /* 0x0000004000687824 */ /* 0x000fe200078e0218 */
[C-C-:B------:R-:W-:Y:S01]  /*07a0*/  LOP3.LUT R118, R3.reuse, 0xe, R18.reuse, 0xfe, !PT ;  /* 0x0000000e03767812 */ /* 0x140fe200078efe12 */
[----:B------:R0:W-:Y:S01]  /*07b0*/  STL [R1+0x6c], R110 ;  /* 0x00006c6e01007387 */ /* 0x0001e20000100800 */
[----:B------:R-:W-:-:S02]  /*07c0*/  LOP3.LUT R120, R3, 0x10, R18, 0xfe, !PT ;  /* 0x0000001003787812 */ /* 0x000fc400078efe12 */
[C-C-:B------:R-:W-:Y:S01]  /*07d0*/  LOP3.LUT R122, R3.reuse, 0x12, R18.reuse, 0xfe, !PT ;  /* 0x00000012037a7812 */ /* 0x140fe200078efe12 */
[----:B------:R0:W-:Y:S01]  /*07e0*/  STL [R1+0x68], R112 ;  /* 0x0000687001007387 */ /* 0x0001e20000100800 */
[C-C-:B------:R-:W-:Y:S02]  /*07f0*/  LOP3.LUT R124, R3.reuse, 0x14, R18.reuse, 0xfe, !PT ;  /* 0x00000014037c7812 */ /* 0x140fe400078efe12 */
[C-C-:B------:R-:W-:Y:S01]  /*0800*/  LOP3.LUT R126, R3.reuse, 0x16, R18.reuse, 0xfe, !PT ;  /* 0x00000016037e7812 */ /* 0x140fe200078efe12 */
[----:B------:R0:W-:Y:S01]  /*0810*/  STL [R1+0x64], R114 ;  /* 0x0000647201007387 */ /* 0x0001e20000100800 */
[C-C-:B------:R-:W-:Y:S02]  /*0820*/  LOP3.LUT R128, R3.reuse, 0x18, R18.reuse, 0xfe, !PT ;  /* 0x0000001803807812 */ /* 0x140fe400078efe12 */
        /* <DEDUP_REMOVED lines=21> */
[C---:B------:R-:W-:Y:S01]  /*0980*/  LOP3.LUT R246, R3.reuse, R18, RZ, 0xfc, !PT ;  /* 0x0000001203f67212 */ /* 0x040fe200078efcff */
[----:B------:R0:W-:Y:S01]  /*0990*/  STL [R1+0x44], R130 ;  /* 0x0000448201007387 */ /* 0x0001e20000100800 */
[C-C-:B------:R-:W-:Y:S02]  /*09a0*/  LOP3.LUT R149, R3.reuse, 0x36, R18.reuse, 0xfe, !PT ;  /* 0x0000003603957812 */ /* 0x140fe400078efe12 */
[C-C-:B------:R-:W-:Y:S01]  /*09b0*/  LOP3.LUT R150, R3.reuse, 0x38, R18.reuse, 0xfe, !PT ;  /* 0x0000003803967812 */ /* 0x140fe200078efe12 */
[----:B------:R0:W-:Y:S01]  /*09c0*/  STL [R1+0x40], R132 ;  /* 0x0000408401007387 */ /* 0x0001e20000100800 */
[C-C-:B------:R-:W-:Y:S02]  /*09d0*/  LOP3.LUT R151, R3.reuse, 0x3a, R18.reuse, 0xfe, !PT ;  /* 0x0000003a03977812 */ /* 0x140fe400078efe12 */
[----:B------:R-:W-:Y:S01]  /*09e0*/  LOP3.LUT R152, R3, 0x3c, R18, 0xfe, !PT ;  /* 0x0000003c03987812 */ /* 0x000fe200078efe12 */
[----:B------:R0:W-:Y:S01]  /*09f0*/  STL [R1+0x3c], R134 ;  /* 0x00003c8601007387 */ /* 0x0001e20000100800 */
[----:B------:R-:W-:-:S02]  /*0a00*/  LOP3.LUT R153, R246, 0x42, RZ, 0xfc, !PT ;  /* 0x00000042f6997812 */ /* 0x000fc400078efcff */
[C---:B------:R-:W-:Y:S01]  /*0a10*/  LOP3.LUT R154, R246.reuse, 0x44, RZ, 0xfc, !PT ;  /* 0x00000044f69a7812 */ /* 0x040fe200078efcff */
[----:B------:R0:W-:Y:S01]  /*0a20*/  STL [R1+0x38], R136 ;  /* 0x0000388801007387 */ /* 0x0001e20000100800 */
[C---:B------:R-:W-:Y:S02]  /*0a30*/  LOP3.LUT R155, R246.reuse, 0x46, RZ, 0xfc, !PT ;  /* 0x00000046f69b7812 */ /* 0x040fe400078efcff */
[C---:B------:R-:W-:Y:S01]  /*0a40*/  LOP3.LUT R156, R246.reuse, 0x48, RZ, 0xfc, !PT ;  /* 0x00000048f69c7812 */ /* 0x040fe200078efcff */
[----:B------:R0:W-:Y:S01]  /*0a50*/  STL [R1+0x34], R138 ;  /* 0x0000348a01007387 */ /* 0x0001e20000100800 */
[C---:B------:R-:W-:Y:S02]  /*0a60*/  LOP3.LUT R157, R246.reuse, 0x4a, RZ, 0xfc, !PT ;  /* 0x0000004af69d7812 */ /* 0x040fe400078efcff */
[C---:B------:R-:W-:Y:S01]  /*0a70*/  LOP3.LUT R158, R246.reuse, 0x4c, RZ, 0xfc, !PT ;  /* 0x0000004cf69e7812 */ /* 0x040fe200078efcff */
        /* <DEDUP_REMOVED lines=36> */
[----:B------:R0:W-:Y:S01]  /*0cc0*/  STL [R1], R152 ;  /* 0x0000009801007387 */ /* 0x0001e20000100800 */
[----:B------:R-:W-:-:S02]  /*0cd0*/  LOP3.LUT R183, R246, 0x7e, RZ, 0xfc, !PT ;  /* 0x0000007ef6b77812 */ /* 0x000fc400078efcff */
[----:B------:R-:W-:Y:S01]  /*0ce0*/  LOP3.LUT R252, R3, 0x3e, R18, 0xfe, !PT ;  /* 0x0000003e03fc7812 */ /* 0x000fe200078efe12 */
[----:B------:R0:W-:Y:S01]  /*0cf0*/  STL [R1+0xf4], R153 ;  /* 0x0000f49901007387 */ /* 0x0001e20000100800 */
[----:B------:R-:W-:-:S03]  /*0d00*/  LOP3.LUT R251, R246, 0x40, RZ, 0xfc, !PT ;  /* 0x00000040f6fb7812 */ /* 0x000fc600078efcff */
[----:B------:R0:W-:Y:S04]  /*0d10*/  STL [R1+0xf0], R154 ;  /* 0x0000f09a01007387 */ /* 0x0001e80000100800 */
        /* <DEDUP_REMOVED lines=29> */
[----:B------:R0:W-:Y:S01]  /*0ef0*/  STL [R1+0x78], R104 ;  /* 0x0000786801007387 */ /* 0x0001e20000100800 */
[----:B------:R-:W-:Y:S05]  /*0f00*/  @P0 BRA `(.L_x_0) ;  /* 0x0000014000000947 */ /* 0x000fea0003800000 */
[----:B------:R-:W-:Y:S01]  /*0f10*/  IMAD.SHL.U32 R250, R184, 0x20, RZ ;  /* 0x00000020b8fa7824 */ /* 0x000fe200078e00ff */
[----:B------:R-:W-:Y:S01]  /*0f20*/  CS2R R96, SRZ ;  /* 0x0000000000607805 */ /* 0x000fe2000001ff00 */
[----:B------:R-:W-:Y:S01]  /*0f30*/  CS2R R16, SRZ ;  /* 0x0000000000107805 */ /* 0x000fe2000001ff00 */
[----:B------:R-:W-:Y:S01]  /*0f40*/  CS2R R80, SRZ ;  /* 0x0000000000507805 */ /* 0x000fe2000001ff00 */
[----:B------:R-:W-:Y:S01]  /*0f50*/  CS2R R14, SRZ ;  /* 0x00000000000e7805 */ /* 0x000fe2000001ff00 */
[----:B------:R-:W-:Y:S01]  /*0f60*/  LOP3.LUT R0, R250, 0xc00, RZ, 0xc0, !PT ;  /* 0x00000c00fa007812 */ /* 0x000fe200078ec0ff */
[----:B------:R-:W-:Y:S01]  /*0f70*/  CS2R R52, SRZ ;  /* 0x0000000000347805 */ /* 0x000fe2000001ff00 */
[----:B------:R-:W-:Y:S01]  /*0f80*/  CS2R R8, SRZ ;  /* 0x0000000000087805 */ /* 0x000fe2000001ff00 */
[----:B------:R-:W-:Y:S01]  /*0f90*/  CS2R R60, SRZ ;  /* 0x00000000003c7805 */ /* 0x000fe2000001ff00 */
[----:B------:R-:W-:Y:S01]  /*0fa0*/  CS2R R2, SRZ ;  /* 0x0000000000027805 */ /* 0x000fe2000001ff00 */
[----:B------:R1:W-:Y:S01]  /*0fb0*/  STL [R1+0xf8], R0 ;  /* 0x0000f80001007387 */ /* 0x0003e20000100800 */
[----:B------:R-:W-:Y:S01]  /*0fc0*/  CS2R R98, SRZ ;  /* 0x0000000000627805 */ /* 0x000fe2000001ff00 */
[----:B------:R-:W-:Y:S01]  /*0fd0*/  CS2R R6, SRZ ;  /* 0x0000000000067805 */ /* 0x000fe2000001ff00 */
[----:B------:R-:W-:Y:S01]  /*0fe0*/  CS2R R82, SRZ ;  /* 0x0000000000527805 */ /* 0x000fe2000001ff00 */
[----:B------:R-:W-:Y:S01]  /*0ff0*/  CS2R R4, SRZ ;  /* 0x0000000000047805 */ /* 0x000fe2000001ff00 */
[----:B------:R-:W-:Y:S01]  /*1000*/  CS2R R54, SRZ ;  /* 0x0000000000367805 */ /* 0x000fe2000001ff00 */
[----:B------:R-:W-:Y:S01]  /*1010*/  CS2R R12, SRZ ;  /* 0x00000000000c7805 */ /* 0x000fe2000001ff00 */
[----:B------:R-:W-:Y:S01]  /*1020*/  CS2R R62, SRZ ;  /* 0x00000000003e7805 */ /* 0x000fe2000001ff00 */
[----:B------:R-:W-:Y:S01]  /*1030*/  CS2R R10, SRZ ;  /* 0x00000000000a7805 */ /* 0x000fe2000001ff00 */
[----:B------:R-:W-:Y:S05]  /*1040*/  BRA `(.L_x_1) ;  /* 0x000081b000007947 */ /* 0x000fea0003800000 */
.L_x_0:
[----:B------:R-:W-:Y:S01]  /*1050*/  IABS R0, c[0x0][0x17c] ;  /* 0x00005f0000007a13 */ /* 0x000fe20000000000 */
[----:B------:R-:W-:Y:S01]  /*1060*/  IMAD.MOV.U32 R4, RZ, RZ, RZ ;  /* 0x000000ffff047224 */ /* 0x000fe200078e00ff */
[----:B------:R-:W-:Y:S01]  /*1070*/  IABS R2, c[0x0][0x178] ;  /* 0x00005e0000027a13 */ /* 0x000fe20000000000 */
[C---:B------:R-:W-:Y:S01]  /*1080*/  IMAD.SHL.U32 R250, R184.reuse, 0x20, RZ ;  /* 0x00000020b8fa7824 */ /* 0x040fe200078e00ff */
[----:B------:R-:W1:Y:S01]  /*1090*/  I2F.RP R8, R0 ;  /* 0x0000000000087306 */ /* 0x000e620000209400 */
[----:B------:R-:W-:Y:S01]  /*10a0*/  SHF.R.S32.HI R3, RZ, 0x1f, R26 ;  /* 0x0000001fff037819 */ /* 0x000fe2000001141a */
[----:B------:R-:W-:Y:S01]  /*10b0*/  IMAD.SHL.U32 R133, R184, 0x40, RZ ;  /* 0x00000040b8857824 */ /* 0x000fe200078e00ff */
[----:B------:R-:W-:-:S02]  /*10c0*/  IABS R13, R182 ;  /* 0x000000b6000d7213 */ /* 0x000fc40000000000 */
[----:B------:R-:W-:Y:S02]  /*10d0*/  LEA.HI R26, R3, R26, RZ, 0x6 ;  /* 0x0000001a031a7211 */ /* 0x000fe400078f30ff */
[----:B------:R-:W-:Y:S01]  /*10e0*/  LOP3.LUT R3, R184, 0x7, RZ, 0xc0, !PT ;  /* 0x00000007b8037812 */ /* 0x000fe200078ec0ff */
[----:B------:R-:W2:Y:S01]  /*10f0*/  I2F.RP R9, R2 ;  /* 0x0000000200097306 */ /* 0x000ea20000209400 */
[----:B------:R-:W-:Y:S02]  /*1100*/  IABS R17, R178 ;  /* 0x000000b200117213 */ /* 0x000fe40000000000 */
[----:B------:R-:W-:Y:S01]  /*1110*/  IABS R23, R176 ;  /* 0x000000b000177213 */ /* 0x000fe20000000000 */
[----:B------:R-:W-:Y:S01]  /*1120*/  IMAD.SHL.U32 R21, R3, 0x80, RZ ;  /* 0x0000008003157824 */ /* 0x000fe200078e00ff */
[----:B------:R-:W-:Y:S02]  /*1130*/  IABS R27, R174 ;  /* 0x000000ae001b7213 */ /* 0x000fe40000000000 */
[----:B------:R-:W-:Y:S01]  /*1140*/  IABS R35, R171 ;  /* 0x000000ab00237213 */ /* 0x000fe20000000000 */
[----:B-1----:R-:W1:Y:S01]  /*1150*/  MUFU.RCP R8, R8 ;  /* 0x0000000800087308 */ /* 0x002e620000001000 */
[----:B------:R-:W-:-:S02]  /*1160*/  IABS R39, R169 ;  /* 0x000000a900277213 */ /* 0x000fc40000000000 */
[----:B------:R-:W-:Y:S02]  /*1170*/  IABS R45, R166 ;  /* 0x000000a6002d7213 */ /* 0x000fe40000000000 */
[----:B------:R-:W-:Y:S02]  /*1180*/  IABS R49, R164 ;  /* 0x000000a400317213 */ /* 0x000fe40000000000 */
[----:B------:R-:W-:Y:S01]  /*1190*/  IABS R19, R177 ;  /* 0x000000b100137213 */ /* 0x000fe20000000000 */
[----:B--2---:R-:W2:Y:S01]  /*11a0*/  MUFU.RCP R9, R9 ;  /* 0x0000000900097308 */ /* 0x004ea20000001000 */
[----:B------:R-:W-:Y:S02]  /*11b0*/  IABS R55, R161 ;  /* 0x000000a100377213 */ /* 0x000fe40000000000 */
[----:B------:R-:W-:Y:S02]  /*11c0*/  IABS R25, R175 ;  /* 0x000000af00197213 */ /* 0x000fe40000000000 */
[----:B------:R-:W-:-:S02]  /*11d0*/  IABS R33, R172 ;  /* 0x000000ac00217213 */ /* 0x000fc40000000000 */
[----:B------:R-:W-:Y:S02]  /*11e0*/  IABS R59, R159 ;  /* 0x0000009f003b7213 */ /* 0x000fe40000000000 */
[----:B-1----:R-:W-:Y:S02]  /*11f0*/  IADD3 R5, R8, 0xffffffe, RZ ;  /* 0x0ffffffe08057810 */ /* 0x002fe40007ffe0ff */
[----:B------:R-:W-:Y:S02]  /*1200*/  IABS R8, R181 ;  /* 0x000000b500087213 */ /* 0x000fe40000000000 */
[----:B------:R-:W-:Y:S02]  /*1210*/  IABS R37, R170 ;  /* 0x000000aa00257213 */ /* 0x000fe40000000000 */
[----:B------:R-:W1:Y:S01]  /*1220*/  F2I.FTZ.U32.TRUNC.NTZ R5, R5 ;  /* 0x0000000500057305 */ /* 0x000e62000021f000 */
[----:B--2---:R-:W-:Y:S01]  /*1230*/  IADD3 R6, R9, 0xffffffe, RZ ;  /* 0x0ffffffe09067810 */ /* 0x004fe20007ffe0ff */
[----:B------:R-:W-:Y:S01]  /*1240*/  IMAD.SHL.U32 R9, R184, 0x2, RZ ;  /* 0x00000002b8097824 */ /* 0x000fe200078e00ff */
[----:B------:R-:W-:-:S02]  /*1250*/  IABS R65, R156 ;  /* 0x0000009c00417213 */ /* 0x000fc40000000000 */
[----:B------:R-:W-:Y:S02]  /*1260*/  IABS R43, R167 ;  /* 0x000000a7002b7213 */ /* 0x000fe40000000000 */
[----:B------:R-:W-:Y:S01]  /*1270*/  IABS R69, R154 ;  /* 0x0000009a00457213 */ /* 0x000fe20000000000 */
[----:B------:R2:W3:Y:S01]  /*1280*/  F2I.FTZ.U32.TRUNC.NTZ R7, R6 ;  /* 0x0000000600077305 */ /* 0x0004e2000021f000 */
[----:B------:R-:W-:Y:S02]  /*1290*/  IABS R47, R165 ;  /* 0x000000a5002f7213 */ /* 0x000fe40000000000 */
[----:B------:R-:W-:Y:S02]  /*12a0*/  IABS R75, R252 ;  /* 0x000000fc004b7213 */ /* 0x000fe40000000000 */
[----:B------:R-:W-:Y:S02]  /*12b0*/  IABS R53, R162 ;  /* 0x000000a200357213 */ /* 0x000fe40000000000 */
[----:B------:R-:W-:Y:S01]  /*12c0*/  IABS R79, R151 ;  /* 0x00000097004f7213 */ /* 0x000fe20000000000 */
[----:B-1----:R-:W-:Y:S01]  /*12d0*/  IMAD.MOV R11, RZ, RZ, -R5 ;  /* 0x000000ffff0b7224 */ /* 0x002fe200078e0a05 */
[----:B------:R-:W-:Y:S01]  /*12e0*/  IABS R57, R160 ;  /* 0x000000a000397213 */ /* 0x000fe20000000000 */
[----:B--2---:R-:W-:Y:S01]  /*12f0*/  IMAD.SHL.U32 R6, R3, 0x10, RZ ;  /* 0x0000001003067824 */ /* 0x004fe200078e00ff */
[----:B------:R-:W-:Y:S01]  /*1300*/  IABS R63, R157 ;  /* 0x0000009d003f7213 */ /* 0x000fe20000000000 */
[----:B------:R-:W-:Y:S01]  /*1310*/  IMAD R11, R11, R0, RZ ;  /* 0x000000000b0b7224 */ /* 0x000fe200078e02ff */
[----:B------:R-:W-:Y:S01]  /*1320*/  IABS R85, R148 ;  /* 0x0000009400557213 */ /* 0x000fe20000000000 */
[----:B------:R-:W-:Y:S01]  /*1330*/  IMAD.IADD R20, R21, 0x1, R6 ;  /* 0x0000000115147824 */ /* 0x000fe200078e0206 */
[----:B------:R-:W-:Y:S01]  /*1340*/  LOP3.LUT R3, R6, 0x30, R9, 0x78, !PT ;  /* 0x0000003006037812 */ /* 0x000fe200078e7809 */
[----:B------:R-:W-:Y:S01]  /*1350*/  IMAD.HI.U32 R4, R5, R11, R4 ;  /* 0x0000000b05047227 */ /* 0x000fe200078e0004 */
[----:B------:R-:W-:-:S02]  /*1360*/  IABS R11, R183 ;  /* 0x000000b7000b7213 */ /* 0x000fc40000000000 */
[----:B------:R-:W-:Y:S01]  /*1370*/  LOP3.LUT R20, R20, 0x10, R9, 0x78, !PT ;  /* 0x0000001014147812 */ /* 0x000fe200078e7809 */
[----:B---3--:R-:W-:Y:S01]  /*1380*/  IMAD.MOV R15, RZ, RZ, -R7 ;  /* 0x000000ffff0f7224 */ /* 0x008fe200078e0a07 */
[----:B------:R-:W-:Y:S01]  /*1390*/  IABS R67, R155 ;  /* 0x0000009b00437213 */ /* 0x000fe20000000000 */
[C---:B------:R-:W-:Y:S01]  /*13a0*/  IMAD.HI.U32 R5, R4.reuse, R11, RZ ;  /* 0x0000000b04057227 */ /* 0x040fe200078e00ff */
[----:B------:R-:W-:Y:S02]  /*13b0*/  IABS R89, R146 ;  /* 0x0000009200597213 */ /* 0x000fe40000000000 */
[----:B------:R-:W-:Y:S01]  /*13c0*/  IABS R73, R251 ;  /* 0x000000fb00497213 */ /* 0x000fe20000000000 */
[----:B------:R-:W-:Y:S01]  /*13d0*/  IMAD R15, R15, R2, RZ ;  /* 0x000000020f0f7224 */ /* 0x000fe200078e02ff */
[----:B------:R-:W-:Y:S01]  /*13e0*/  IABS R95, R143 ;  /* 0x0000008f005f7213 */ /* 0x000fe20000000000 */
[----:B------:R-:W-:Y:S01]  /*13f0*/  IMAD.MOV.U32 R6, RZ, RZ, RZ ;  /* 0x000000ffff067224 */ /* 0x000fe200078e00ff */
[----:B------:R-:W-:Y:S01]  /*1400*/  IABS R77, R152 ;  /* 0x00000098004d7213 */ /* 0x000fe20000000000 */
[----:B------:R-:W-:Y:S01]  /*1410*/  IMAD.MOV.U32 R9, RZ, RZ, R8 ;  /* 0x000000ffff097224 */ /* 0x000fe200078e0008 */
[----:B------:R-:W-:Y:S01]  /*1420*/  IABS R83, R149 ;  /* 0x0000009500537213 */ /* 0x000fe20000000000 */
[----:B------:R-:W-:Y:S01]  /*1430*/  IMAD.MOV R5, RZ, RZ, -R5 ;  /* 0x000000ffff057224 */ /* 0x000fe200078e0a05 */
[----:B------:R-:W-:Y:S01]  /*1440*/  IABS R99, R141 ;  /* 0x0000008d00637213 */ /* 0x000fe20000000000 */
[----:B------:R-:W-:Y:S01]  /*1450*/  IMAD.HI.U32 R8, R4, R13, RZ ;  /* 0x0000000d04087227 */ /* 0x000fe200078e00ff */
[----:B------:R-:W-:-:S02]  /*1460*/  IABS R87, R147 ;  /* 0x0000009300577213 */ /* 0x000fc40000000000 */
[----:B------:R-:W-:Y:S01]  /*1470*/  IABS R105, R136 ;  /* 0x0000008800697213 */ /* 0x000fe20000000000 */
[----:B------:R-:W-:Y:S01]  /*1480*/  IMAD.HI.U32 R6, R7, R15, R6 ;  /* 0x0000000f07067227 */ /* 0x000fe200078e0006 */
[----:B------:R-:W-:Y:S02]  /*1490*/  IABS R15, R179 ;  /* 0x000000b3000f7213 */ /* 0x000fe40000000000 */
[----:B------:R-:W-:Y:S01]  /*14a0*/  IABS R93, R144 ;  /* 0x00000090005d7213 */ /* 0x000fe20000000000 */
[----:B------:R-:W-:Y:S01]  /*14b0*/  IMAD.HI.U32 R7, R4, R9, RZ ;  /* 0x0000000904077227 */ /* 0x000fe200078e00ff */
[----:B------:R-:W-:Y:S02]  /*14c0*/  IABS R109, R132 ;  /* 0x00000084006d7213 */ /* 0x000fe40000000000 */
[----:B------:R-:W-:Y:S01]  /*14d0*/  IABS R97, R142 ;  /* 0x0000008e00617213 */ /* 0x000fe20000000000 */
[C---:B------:R-:W-:Y:S01]  /*14e0*/  IMAD R5, R0.reuse, R5, R11 ;  /* 0x0000000500057224 */ /* 0x040fe200078e020b */
[----:B------:R-:W-:Y:S01]  /*14f0*/  IABS R11, R180 ;  /* 0x000000b4000b7213 */ /* 0x000fe20000000000 */
[----:B------:R-:W-:Y:S01]  /*1500*/  IMAD.MOV R8, RZ, RZ, -R8 ;  /* 0x000000ffff087224 */ /* 0x000fe200078e0a08 */
[----:B------:R-:W-:Y:S01]  /*1510*/  IABS R103, R138 ;  /* 0x0000008a00677213 */ /* 0x000fe20000000000 */
[----:B------:R-:W-:Y:S01]  /*1520*/  IMAD.MOV R10, RZ, RZ, -R7 ;  /* 0x000000ffff0a7224 */ /* 0x000fe200078e0a07 */
[----:B------:R-:W-:Y:S01]  /*1530*/  IABS R115, R126 ;  /* 0x0000007e00737213 */ /* 0x000fe20000000000 */
[C---:B------:R-:W-:Y:S01]  /*1540*/  IMAD R7, R0.reuse, R8, R13 ;  /* 0x0000000800077224 */ /* 0x040fe200078e020d */
[----:B------:R-:W-:Y:S01]  /*1550*/  IABS R107, R134 ;  /* 0x00000086006b7213 */ /* 0x000fe20000000000 */
[----:B------:R-:W-:Y:S01]  /*1560*/  IMAD.MOV.U32 R13, RZ, RZ, R11 ;  /* 0x000000ffff0d7224 */ /* 0x000fe200078e000b */
[----:B------:R-:W-:Y:S01]  /*1570*/  IABS R119, R122 ;  /* 0x0000007a00777213 */ /* 0x000fe20000000000 */
[----:B------:R-:W-:Y:S01]  /*1580*/  IMAD R9, R0, R10, R9 ;  /* 0x0000000a00097224 */ /* 0x000fe200078e0209 */
[----:B------:R-:W-:Y:S01]  /*1590*/  IABS R113, R128 ;  /* 0x0000008000717213 */ /* 0x000fe20000000000 */
[----:B------:R-:W-:Y:S01]  /*15a0*/  IMAD.HI.U32 R8, R4, R13, RZ ;  /* 0x0000000d04087227 */ /* 0x000fe200078e00ff */
[----:B------:R-:W-:-:S02]  /*15b0*/  IABS R127, R116 ;  /* 0x00000074007f7213 */ /* 0x000fc40000000000 */
[----:B------:R-:W-:Y:S01]  /*15c0*/  IABS R117, R124 ;  /* 0x0000007c00757213 */ /* 0x000fe20000000000 */
[----:B------:R-:W-:Y:S01]  /*15d0*/  IMAD.HI.U32 R10, R4, R15, RZ ;  /* 0x0000000f040a7227 */ /* 0x000fe200078e00ff */
[----:B------:R-:W-:Y:S02]  /*15e0*/  IABS R125, R246 ;  /* 0x000000f6007d7213 */ /* 0x000fe40000000000 */
[----:B------:R-:W-:Y:S01]  /*15f0*/  ISETP.GT.U32.AND P2, PT, R0, R5, PT ;  /* 0x000000050000720c */ /* 0x000fe20003f44070 */
[----:B------:R-:W-:Y:S01]  /*1600*/  IMAD.HI.U32 R11, R4, R17, RZ ;  /* 0x00000011040b7227 */ /* 0x000fe200078e00ff */
[C---:B------:R-:W-:Y:S02]  /*1610*/  ISETP.GT.U32.AND P3, PT, R0.reuse, R7, PT ;  /* 0x000000070000720c */ /* 0x040fe40003f64070 */
[C---:B------:R-:W-:Y:S01]  /*1620*/  ISETP.GT.U32.AND P5, PT, R0.reuse, R9, PT ;  /* 0x000000090000720c */ /* 0x040fe20003fa4070 */
[----:B------:R-:W-:Y:S01]  /*1630*/  IMAD.MOV R12, RZ, RZ, -R8 ;  /* 0x000000ffff0c7224 */ /* 0x000fe200078e0a08 */
[----:B------:R-:W-:Y:S01]  /*1640*/  IABS R31, R173 ;  /* 0x000000ad001f7213 */ /* 0x000fe20000000000 */
[----:B------:R-:W-:Y:S01]  /*1650*/  IMAD.MOV R10, RZ, RZ, -R10 ;  /* 0x000000ffff0a7224 */ /* 0x000fe200078e0a0a */
[----:B------:R-:W-:Y:S01]  /*1660*/  IABS R41, R168 ;  /* 0x000000a800297213 */ /* 0x000fe20000000000 */
[----:B------:R-:W-:Y:S01]  /*1670*/  IMAD.MOV R14, RZ, RZ, -R11 ;  /* 0x000000ffff0e7224 */ /* 0x000fe200078e0a0b */
[----:B------:R-:W-:Y:S01]  /*1680*/  IABS R51, R163 ;  /* 0x000000a300337213 */ /* 0x000fe20000000000 */
[C---:B------:R-:W-:Y:S01]  /*1690*/  IMAD R11, R0.reuse, R12, R13 ;  /* 0x0000000c000b7224 */ /* 0x040fe200078e020d */
[----:B------:R-:W-:Y:S01]  /*16a0*/  IABS R61, R158 ;  /* 0x0000009e003d7213 */ /* 0x000fe20000000000 */
[----:B------:R-:W-:Y:S01]  /*16b0*/  IMAD R13, R0, R10, R15 ;  /* 0x0000000a000d7224 */ /* 0x000fe200078e020f */
[----:B------:R-:W-:Y:S01]  /*16c0*/  IABS R71, R153 ;  /* 0x0000009900477213 */ /* 0x000fe20000000000 */
[----:B------:R-:W-:Y:S01]  /*16d0*/  IMAD.HI.U32 R10, R4, R23, RZ ;  /* 0x00000017040a7227 */ /* 0x000fe200078e00ff */
[----:B------:R-:W-:-:S02]  /*16e0*/  ISETP.GT.U32.AND P4, PT, R0, R11, PT ;  /* 0x0000000b0000720c */ /* 0x000fc40003f84070 */
[----:B------:R-:W-:Y:S01]  /*16f0*/  ISETP.GT.U32.AND P0, PT, R0, R13, PT ;  /* 0x0000000d0000720c */ /* 0x000fe20003f04070 */
[----:B------:R-:W-:Y:S01]  /*1700*/  IMAD.MOV R10, RZ, RZ, -R10 ;  /* 0x000000ffff0a7224 */ /* 0x000fe200078e0a0a */
[----:B------:R-:W-:Y:S01]  /*1710*/  IABS R81, R150 ;  /* 0x0000009600517213 */ /* 0x000fe20000000000 */
[----:B------:R-:W-:Y:S01]  /*1720*/  IMAD.HI.U32 R8, R4, R19, RZ ;  /* 0x0000001304087227 */ /* 0x000fe200078e00ff */
[----:B------:R-:W-:Y:S02]  /*1730*/  IABS R91, R145 ;  /* 0x00000091005b7213 */ /* 0x000fe40000000000 */
[----:B------:R-:W-:Y:S01]  /*1740*/  IABS R101, R140 ;  /* 0x0000008c00657213 */ /* 0x000fe20000000000 */
[----:B------:R-:W-:Y:S01]  /*1750*/  IMAD R23, R0, R10, R23 ;  /* 0x0000000a00177224 */ /* 0x000fe200078e0217 */
[----:B------:R-:W-:Y:S01]  /*1760*/  IABS R111, R130 ;  /* 0x00000082006f7213 */ /* 0x000fe20000000000 */
[----:B------:R-:W-:Y:S01]  /*1770*/  IMAD.HI.U32 R10, R4, R27, RZ ;  /* 0x0000001b040a7227 */ /* 0x000fe200078e00ff */
[----:B------:R-:W-:-:S02]  /*1780*/  IABS R123, R118 ;  /* 0x00000076007b7213 */ /* 0x000fc40000000000 */
[----:B------:R-:W-:Y:S01]  /*1790*/  IABS R121, R120 ;  /* 0x0000007800797213 */ /* 0x000fe20000000000 */
[----:B------:R-:W-:Y:S01]  /*17a0*/  IMAD.MOV R10, RZ, RZ, -R10 ;  /* 0x000000ffff0a7224 */ /* 0x000fe200078e0a0a */
[----:B------:R-:W-:Y:S01]  /*17b0*/  IABS R129, R114 ;  /* 0x0000007200817213 */ /* 0x000fe20000000000 */
[----:B------:R-:W-:Y:S01]  /*17c0*/  IMAD.MOV R8, RZ, RZ, -R8 ;  /* 0x000000ffff087224 */ /* 0x000fe200078e0a08 */
[----:B------:R-:W-:Y:S01]  /*17d0*/  IABS R135, R110 ;  /* 0x0000006e00877213 */ /* 0x000fe20000000000 */
[----:B------:R-:W-:Y:S01]  /*17e0*/  IMAD R27, R0, R10, R27 ;  /* 0x0000000a001b7224 */ /* 0x000fe200078e021b */
[----:B------:R-:W-:Y:S01]  /*17f0*/  IABS R29, R104 ;  /* 0x00000068001d7213 */ /* 0x000fe20000000000 */
[----:B------:R-:W-:Y:S01]  /*1800*/  IMAD.HI.U32 R10, R4, R35, RZ ;  /* 0x00000023040a7227 */ /* 0x000fe200078e00ff */
[----:B------:R-:W-:Y:S02]  /*1810*/  IABS R131, R112 ;  /* 0x0000007000837213 */ /* 0x000fe40000000000 */
[----:B------:R-:W-:Y:S01]  /*1820*/  IABS R137, R108 ;  /* 0x0000006c00897213 */ /* 0x000fe20000000000 */
[----:B------:R-:W-:Y:S01]  /*1830*/  IMAD.MOV R10, RZ, RZ, -R10 ;  /* 0x000000ffff0a7224 */ /* 0x000fe200078e0a0a */
[----:B------:R-:W-:Y:S01]  /*1840*/  IABS R139, R106 ;  /* 0x0000006a008b7213 */ /* 0x000fe20000000000 */
[----:B------:R-:W-:Y:S01]  /*1850*/  IMAD R15, R0, R14, R17 ;  /* 0x0000000e000f7224 */ /* 0x000fe200078e0211 */
[----:B------:R-:W-:Y:S01]  /*1860*/  LOP3.LUT R20, R20, 0x400, R133, 0xf8, !PT ;  /* 0x0000040014147812 */ /* 0x000fe200078ef885 */
[----:B------:R-:W-:Y:S01]  /*1870*/  IMAD R35, R0, R10, R35 ;  /* 0x0000000a00237224 */ /* 0x000fe200078e0223 */
[----:B------:R-:W-:Y:S01]  /*1880*/  SHF.R.S32.HI R26, RZ, 0x6, R26 ;  /* 0x00000006ff1a7819 */ /* 0x000fe2000001141a */
[----:B------:R-:W-:Y:S01]  /*1890*/  IMAD.HI.U32 R10, R4, R39, RZ ;  /* 0x00000027040a7227 */ /* 0x000fe200078e00ff */
[----:B------:R-:W-:-:S03]  /*18a0*/  ISETP.GT.U32.AND P6, PT, R0, R15, PT ;  /* 0x0000000f0000720c */ /* 0x000fc60003fc4070 */
[----:B------:R-:W-:Y:S02]  /*18b0*/  IMAD.MOV R10, RZ, RZ, -R10 ;  /* 0x000000ffff0a7224 */ /* 0x000fe400078e0a0a */
[C---:B------:R-:W-:Y:S02]  /*18c0*/  IMAD R17, R0.reuse, R8, R19 ;  /* 0x0000000800117224 */ /* 0x040fe400078e0213 */
[----:B------:R-:W-:Y:S02]  /*18d0*/  IMAD R39, R0, R10, R39 ;  /* 0x0000000a00277224 */ /* 0x000fe400078e0227 */
[----:B------:R-:W-:-:S04]  /*18e0*/  IMAD.HI.U32 R10, R4, R45, RZ ;  /* 0x0000002d040a7227 */ /* 0x000fc800078e00ff */
[----:B------:R-:W-:Y:S02]  /*18f0*/  IMAD.MOV R10, RZ, RZ, -R10 ;  /* 0x000000ffff0a7224 */ /* 0x000fe400078e0a0a */
[----:B------:R-:W-:-:S04]  /*1900*/  IMAD.HI.U32 R8, R4, R25, RZ ;  /* 0x0000001904087227 */ /* 0x000fc800078e00ff */
[----:B------:R-:W-:Y:S02]  /*1910*/  IMAD R45, R0, R10, R45 ;  /* 0x0000000a002d7224 */ /* 0x000fe400078e022d */
[----:B------:R-:W-:-:S04]  /*1920*/  IMAD.HI.U32 R10, R4, R49, RZ ;  /* 0x00000031040a7227 */ /* 0x000fc800078e00ff */
[----:B------:R-:W-:Y:S02]  /*1930*/  IMAD.MOV R10, RZ, RZ, -R10 ;  /* 0x000000ffff0a7224 */ /* 0x000fe400078e0a0a */
[----:B------:R-:W-:Y:S02]  /*1940*/  IMAD.MOV R14, RZ, RZ, -R8 ;  /* 0x000000ffff0e7224 */ /* 0x000fe400078e0a08 */
        /* <DEDUP_REMOVED lines=8> */
[C---:B------:R-:W-:Y:S02]  /*19d0*/  IMAD R33, R0.reuse, R8, R33 ;  /* 0x0000000800217224 */ /* 0x040fe400078e0221 */
[----:B------:R-:W-:Y:S02]  /*19e0*/  IMAD R59, R0, R10, R59 ;  /* 0x0000000a003b7224 */ /* 0x000fe400078e023b */
[----:B------:R-:W-:-:S04]  /*19f0*/  IMAD.HI.U32 R8, R4, R37, RZ ;  /* 0x0000002504087227 */ /* 0x000fc800078e00ff */
[----:B------:R-:W-:-:S04]  /*1a00*/  IMAD.HI.U32 R10, R4, R65, RZ ;  /* 0x00000041040a7227 */ /* 0x000fc800078e00ff */
[----:B------:R-:W-:Y:S02]  /*1a10*/  IMAD R25, R0, R14, R25 ;  /* 0x0000000e00197224 */ /* 0x000fe400078e0219 */
[----:B------:R-:W-:Y:S02]  /*1a20*/  IMAD.MOV R14, RZ, RZ, -R8 ;  /* 0x000000ffff0e7224 */ /* 0x000fe400078e0a08 */
[----:B------:R-:W-:Y:S02]  /*1a30*/  IMAD.MOV R10, RZ, RZ, -R10 ;  /* 0x000000ffff0a7224 */ /* 0x000fe400078e0a0a */
[----:B------:R-:W-:-:S04]  /*1a40*/  IMAD.HI.U32 R8, R4, R43, RZ ;  /* 0x0000002b04087227 */ /* 0x000fc800078e00ff */
[----:B------:R-:W-:Y:S02]  /*1a50*/  IMAD R65, R0, R10, R65 ;  /* 0x0000000a00417224 */ /* 0x000fe400078e0241 */
[----:B------:R-:W-:Y:S02]  /*1a60*/  IMAD.MOV R8, RZ, RZ, -R8 ;  /* 0x000000ffff087224 */ /* 0x000fe400078e0a08 */
[----:B------:R-:W-:-:S04]  /*1a70*/  IMAD.HI.U32 R10, R4, R69, RZ ;  /* 0x00000045040a7227 */ /* 0x000fc800078e00ff */
[----:B------:R-:W-:Y:S02]  /*1a80*/  IMAD R43, R0, R8, R43 ;  /* 0x00000008002b7224 */ /* 0x000fe400078e022b */
[----:B------:R-:W-:Y:S02]  /*1a90*/  IMAD.MOV R10, RZ, RZ, -R10 ;  /* 0x000000ffff0a7224 */ /* 0x000fe400078e0a0a */
[----:B------:R-:W-:-:S04]  /*1aa0*/  IMAD.HI.U32 R8, R4, R47, RZ ;  /* 0x0000002f04087227 */ /* 0x000fc800078e00ff */
[C---:B------:R-:W-:Y:S02]  /*1ab0*/  IMAD R37, R0.reuse, R14, R37 ;  /* 0x0000000e00257224 */ /* 0x040fe400078e0225 */
[----:B------:R-:W-:Y:S02]  /*1ac0*/  IMAD R69, R0, R10, R69 ;  /* 0x0000000a00457224 */ /* 0x000fe400078e0245 */
[----:B------:R-:W-:Y:S02]  /*1ad0*/  IMAD.MOV R14, RZ, RZ, -R8 ;  /* 0x000000ffff0e7224 */ /* 0x000fe400078e0a08 */
[----:B------:R-:W-:-:S04]  /*1ae0*/  IMAD.HI.U32 R10, R4, R75, RZ ;  /* 0x0000004b040a7227 */ /* 0x000fc800078e00ff */
        /* <DEDUP_REMOVED lines=17> */
[C---:B------:R-:W-:Y:S02]  /*1c00*/  IMAD R85, R0.reuse, R10, R85 ;  /* 0x0000000a00557224 */ /* 0x040fe400078e0255 */
[----:B------:R-:W-:Y:S02]  /*1c10*/  IMAD R57, R0, R14, R57 ;  /* 0x0000000e00397224 */ /* 0x000fe400078e0239 */
[----:B------:R-:W-:-:S04]  /*1c20*/  IMAD.HI.U32 R10, R4, R89, RZ ;  /* 0x00000059040a7227 */ /* 0x000fc800078e00ff */
[----:B------:R-:W-:Y:S02]  /*1c30*/  IMAD.MOV R14, RZ, RZ, -R8 ;  /* 0x000000ffff0e7224 */ /* 0x000fe400078e0a08 */
[----:B------:R-:W-:-:S04]  /*1c40*/  IMAD.HI.U32 R8, R4, R73, RZ ;  /* 0x0000004904087227 */ /* 0x000fc800078e00ff */
[----:B------:R-:W-:Y:S02]  /*1c50*/  IMAD.MOV R10, RZ, RZ, -R10 ;  /* 0x000000ffff0a7224 */ /* 0x000fe400078e0a0a */
[----:B------:R-:W-:Y:S02]  /*1c60*/  IMAD.MOV R8, RZ, RZ, -R8 ;  /* 0x000000ffff087224 */ /* 0x000fe400078e0a08 */
[----:B------:R-:W-:Y:S02]  /*1c70*/  IMAD R89, R0, R10, R89 ;  /* 0x0000000a00597224 */ /* 0x000fe400078e0259 */
[----:B------:R-:W-:-:S04]  /*1c80*/  IMAD.HI.U32 R10, R4, R95, RZ ;  /* 0x0000005f040a7227 */ /* 0x000fc800078e00ff */
[----:B------:R-:W-:Y:S02]  /*1c90*/  IMAD R73, R0, R8, R73 ;  /* 0x0000000800497224 */ /* 0x000fe400078e0249 */
[----:B------:R-:W-:-:S04]  /*1ca0*/  IMAD.HI.U32 R8, R4, R77, RZ ;  /* 0x0000004d04087227 */ /* 0x000fc800078e00ff */
[----:B------:R-:W-:Y:S02]  /*1cb0*/  IMAD.MOV R10, RZ, RZ, -R10 ;  /* 0x000000ffff0a7224 */ /* 0x000fe400078e0a0a */
[----:B------:R-:W-:Y:S02]  /*1cc0*/  IMAD R67, R0, R14, R67 ;  /* 0x0000000e00437224 */ /* 0x000fe400078e0243 */
        /* <DEDUP_REMOVED lines=8> */
[----:B------:R-:W-:Y:S02]  /*1d50*/  IMAD R99, R0, R10, R99 ;  /* 0x0000000a00637224 */ /* 0x000fe400078e0263 */
[----:B------:R-:W-:-:S04]  /*1d60*/  IMAD.HI.U32 R10, R4, R105, RZ ;  /* 0x00000069040a7227 */ /* 0x000fc800078e00ff */
[----:B------:R-:W-:Y:S02]  /*1d70*/  IMAD R77, R0, R14, R77 ;  /* 0x0000000e004d7224 */ /* 0x000fe400078e024d */
        /* <DEDUP_REMOVED lines=30> */
[C---:B------:R-:W-:Y:S02]  /*1f60*/  IMAD R107, R0.reuse, R14, R107 ;  /* 0x0000000e006b7224 */ /* 0x040fe400078e026b */
[----:B------:R-:W-:Y:S02]  /*1f70*/  IMAD.MOV R14, RZ, RZ, -R8 ;  /* 0x000000ffff0e7224 */ /* 0x000fe400078e0a08 */
[----:B------:R-:W-:Y:S02]  /*1f80*/  IMAD R127, R0, R10, R127 ;  /* 0x0000000a007f7224 */ /* 0x000fe400078e027f */
[----:B------:R-:W-:-:S04]  /*1f90*/  IMAD.HI.U32 R10, R4, R125, RZ ;  /* 0x0000007d040a7227 */ /* 0x000fc800078e00ff */
[C---:B------:R-:W-:Y:S02]  /*1fa0*/  IMAD R117, R0.reuse, R14, R117 ;  /* 0x0000000e00757224 */ /* 0x040fe400078e0275 */
[----:B------:R-:W-:Y:S02]  /*1fb0*/  IMAD.MOV R14, RZ, RZ, -R10 ;  /* 0x000000ffff0e7224 */ /* 0x000fe400078e0a0a */
[--C-:B------:R-:W-:Y:S01]  /*1fc0*/  @!P2 IMAD.IADD R5, R5, 0x1, -R0.reuse ;  /* 0x000000010505a824 */ /* 0x100fe200078e0a00 */
[C---:B------:R-:W-:Y:S01]  /*1fd0*/  ISETP.GT.U32.AND P2, PT, R0.reuse, R23, PT ;  /* 0x000000170000720c */ /* 0x040fe20003f44070 */
[C---:B------:R-:W-:Y:S02]  /*1fe0*/  IMAD R125, R0.reuse, R14, R125 ;  /* 0x0000000e007d7224 */ /* 0x040fe400078e027d */
[--C-:B------:R-:W-:Y:S01]  /*1ff0*/  @!P3 IMAD.IADD R7, R7, 0x1, -R0.reuse ;  /* 0x000000010707b824 */ /* 0x100fe200078e0a00 */
[C---:B------:R-:W-:Y:S01]  /*2000*/  ISETP.GT.U32.AND P3, PT, R0.reuse, R25, PT ;  /* 0x000000190000720c */ /* 0x040fe20003f64070 */
[----:B------:R-:W-:Y:S01]  /*2010*/  @!P0 IMAD.IADD R13, R13, 0x1, -R0 ;  /* 0x000000010d0d8824 */ /* 0x000fe200078e0a00 */
[----:B------:R-:W-:Y:S01]  /*2020*/  ISETP.GT.U32.AND P1, PT, R0, R125, PT ;  /* 0x0000007d0000720c */ /* 0x000fe20003f24070 */
[----:B------:R-:W-:Y:S01]  /*2030*/  IMAD.HI.U32 R12, R4, R31, RZ ;  /* 0x0000001f040c7227 */ /* 0x000fe200078e00ff */
[----:B------:R-:W-:-:S03]  /*2040*/  ISETP.GT.U32.AND P0, PT, R0, R33, PT ;  /* 0x000000210000720c */ /* 0x000fc60003f04070 */
[----:B------:R-:W-:Y:S02]  /*2050*/  IMAD.MOV R12, RZ, RZ, -R12 ;  /* 0x000000ffff0c7224 */ /* 0x000fe400078e0a0c */
[--C-:B------:R-:W-:Y:S01]  /*2060*/  @!P2 IMAD.IADD R23, R23, 0x1, -R0.reuse ;  /* 0x000000011717a824 */ /* 0x100fe200078e0a00 */
[C---:B------:R-:W-:Y:S01]  /*2070*/  ISETP.GT.U32.AND P2, PT, R0.reuse, R7, PT ;  /* 0x000000070000720c */ /* 0x040fe20003f44070 */
[--C-:B------:R-:W-:Y:S01]  /*2080*/  @!P5 IMAD.IADD R9, R9, 0x1, -R0.reuse ;  /* 0x000000010909d824 */ /* 0x100fe200078e0a00 */
[C---:B------:R-:W-:Y:S01]  /*2090*/  ISETP.GT.U32.AND P5, PT, R0.reuse, R27, PT ;  /* 0x0000001b0000720c */ /* 0x040fe20003fa4070 */
[C---:B------:R-:W-:Y:S02]  /*20a0*/  IMAD R31, R0.reuse, R12, R31 ;  /* 0x0000000c001f7224 */ /* 0x040fe400078e021f */
[--C-:B------:R-:W-:Y:S01]  /*20b0*/  @!P1 IMAD.IADD R125, R125, 0x1, -R0.reuse ;  /* 0x000000017d7d9824 */ /* 0x100fe200078e0a00 */
[----:B------:R-:W-:Y:S01]  /*20c0*/  ISETP.GT.U32.AND P1, PT, R0, R17, PT ;  /* 0x000000110000720c */ /* 0x000fe20003f24070 */
[----:B------:R-:W-:-:S02]  /*20d0*/  @!P6 IMAD.IADD R15, R15, 0x1, -R0 ;  /* 0x000000010f0fe824 */ /* 0x000fc400078e0a00 */
[--C-:B------:R-:W-:Y:S01]  /*20e0*/  @!P3 IMAD.IADD R25, R25, 0x1, -R0.reuse ;  /* 0x000000011919b824 */ /* 0x100fe200078e0a00 */
[C---:B------:R-:W-:Y:S01]  /*20f0*/  ISETP.GT.U32.AND P3, PT, R0.reuse, R9, PT ;  /* 0x000000090000720c */ /* 0x040fe20003f64070 */
        /* <DEDUP_REMOVED lines=8> */
[----:B------:R-:W-:Y:S01]  /*2180*/  @!P1 IMAD.IADD R17, R17, 0x1, -R0 ;  /* 0x0000000111119824 */ /* 0x000fe200078e0a00 */
[----:B------:R-:W-:Y:S01]  /*2190*/  ISETP.GT.U32.AND P1, PT, R0, R5, PT ;  /* 0x000000050000720c */ /* 0x000fe20003f24070 */
[----:B------:R-:W-:Y:S01]  /*21a0*/  IMAD.HI.U32 R12, R4, R41, RZ ;  /* 0x00000029040c7227 */ /* 0x000fe200078e00ff */
[----:B------:R-:W-:-:S03]  /*21b0*/  ISETP.GT.U32.AND P6, PT, R0, R125, PT ;  /* 0x0000007d0000720c */ /* 0x000fc60003fc4070 */
        /* <DEDUP_REMOVED lines=10> */
[----:B------:R-:W-:-:S02]  /*2260*/  IMAD.MOV R12, RZ, RZ, -R12 ;  /* 0x000000ffff0c7224 */ /* 0x000fc400078e0a0c */
[--C-:B------:R-:W-:Y:S01]  /*2270*/  @!P5 IMAD.IADD R11, R11, 0x1, -R0.reuse ;  /* 0x000000010b0bd824 */ /* 0x100fe200078e0a00 */
[C---:B------:R-:W-:Y:S01]  /*2280*/  ISETP.GT.U32.AND P5, PT, R0.reuse, R27, PT ;  /* 0x0000001b0000720c */ /* 0x040fe20003fa4070 */
[----:B------:R-:W-:Y:S02]  /*2290*/  IMAD R41, R0, R12, R41 ;  /* 0x0000000c00297224 */ /* 0x000fe400078e0229 */
[----:B------:R-:W-:Y:S02]  /*22a0*/  @!P3 IMAD.IADD R25, R25, 0x1, -R0 ;  /* 0x000000011919b824 */ /* 0x000fe400078e0a00 */
        /* <DEDUP_REMOVED lines=8> */
[----:B------:R-:W-:Y:S01]  /*2330*/  @!P2 IMAD.IADD R39, R39, 0x1, -R0 ;  /* 0x000000012727a824 */ /* 0x000fe200078e0a00 */
[C---:B------:R-:W-:Y:S01]  /*2340*/  ISETP.GT.U32.AND P2, PT, R0.reuse, R53, PT ;  /* 0x000000350000720c */ /* 0x040fe20003f44070 */
[----:B------:R-:W-:Y:S02]  /*2350*/  IMAD.MOV R12, RZ, RZ, -R12 ;  /* 0x000000ffff0c7224 */ /* 0x000fe400078e0a0c */
[----:B------:R-:W-:Y:S01]  /*2360*/  @!P5 IMAD.IADD R27, R27, 0x1, -R0 ;  /* 0x000000011b1bd824 */ /* 0x000fe200078e0a00 */
[C---:B------:R-:W-:Y:S01]  /*2370*/  ISETP.GT.U32.AND P5, PT, R0.reuse, R43, PT ;  /* 0x0000002b0000720c */ /* 0x040fe20003fa4070 */
[----:B------:R-:W-:-:S02]  /*2380*/  IMAD R51, R0, R12, R51 ;  /* 0x0000000c00337224 */ /* 0x000fc400078e0233 */
        /* <DEDUP_REMOVED lines=20> */
[----:B------:R-:W-:-:S04]  /*24d0*/  IMAD.HI.U32 R12, R4, R61, RZ ;  /* 0x0000003d040c7227 */ /* 0x000fc800078e00ff */
        /* <DEDUP_REMOVED lines=18> */
[--C-:B------:R-:W-:Y:S01]  /*2600*/  @!P4 IMAD.IADD R59, R59, 0x1, -R0.reuse ;  /* 0x000000013b3bc824 */ /* 0x100fe200078e0a00 */
[C---:B------:R-:W-:Y:S01]  /*2610*/  ISETP.GT.U32.AND P4, PT, R0.reuse, R47, PT ;  /* 0x0000002f0000720c */ /* 0x040fe20003f84070 */
[--C-:B------:R-:W-:Y:S01]  /*2620*/  @!P0 IMAD.IADD R49, R49, 0x1, -R0.reuse ;  /* 0x0000000131318824 */ /* 0x100fe200078e0a00 */
[C---:B------:R-:W-:Y:S01]  /*2630*/  ISETP.GT.U32.AND P0, PT, R0.reuse, R63, PT ;  /* 0x0000003f0000720c */ /* 0x040fe20003f04070 */
[----:B------:R-:W-:Y:S01]  /*2640*/  @!P2 IMAD.IADD R53, R53, 0x1, -R0 ;  /* 0x000000013535a824 */ /* 0x000fe200078e0a00 */
[C---:B------:R-:W-:Y:S01]  /*2650*/  ISETP.GT.U32.AND P2, PT, R0.reuse, R67, PT ;  /* 0x000000430000720c */ /* 0x040fe20003f44070 */
[----:B------:R-:W-:-:S02]  /*2660*/  IMAD R71, R0, R12, R71 ;  /* 0x0000000c00477224 */ /* 0x000fc400078e0247 */
[----:B------:R-:W-:-:S04]  /*2670*/  IMAD.HI.U32 R12, R4, R81, RZ ;  /* 0x00000051040c7227 */ /* 0x000fc800078e00ff */
[----:B------:R-:W-:Y:S02]  /*2680*/  IMAD.MOV R12, RZ, RZ, -R12 ;  /* 0x000000ffff0c7224 */ /* 0x000fe400078e0a0c */
[--C-:B------:R-:W-:Y:S01]  /*2690*/  @!P5 IMAD.IADD R45, R45, 0x1, -R0.reuse ;  /* 0x000000012d2dd824 */ /* 0x100fe200078e0a00 */
[C---:B------:R-:W-:Y:S01]  /*26a0*/  ISETP.GT.U32.AND P5, PT, R0.reuse, R57, PT ;  /* 0x000000390000720c */ /* 0x040fe20003fa4070 */
[C---:B------:R-:W-:Y:S02]  /*26b0*/  IMAD R81, R0.reuse, R12, R81 ;  /* 0x0000000c00517224 */ /* 0x040fe400078e0251 */
        /* <DEDUP_REMOVED lines=106> */
[----:B------:R-:W-:-:S04]  /*2d60*/  IMAD.HI.U32 R12, R4, R121, RZ ;  /* 0x00000079040c7227 */ /* 0x000fc800078e00ff */
[----:B------:R-:W-:Y:S02]  /*2d70*/  IMAD.MOV R8, RZ, RZ, -R8 ;  /* 0x000000ffff087224 */ /* 0x000fe400078e0a08 */
[----:B------:R-:W-:Y:S02]  /*2d80*/  IMAD.MOV R12, RZ, RZ, -R12 ;  /* 0x000000ffff0c7224 */ /* 0x000fe400078e0a0c */
[C---:B------:R-:W-:Y:S02]  /*2d90*/  IMAD R123, R0.reuse, R8, R123 ;  /* 0x00000008007b7224 */ /* 0x040fe400078e027b */
[--C-:B------:R-:W-:Y:S01]  /*2da0*/  @!P5 IMAD.IADD R89, R89, 0x1, -R0.reuse ;  /* 0x000000015959d824 */ /* 0x100fe200078e0a00 */
[C---:B------:R-:W-:Y:S01]  /*2db0*/  ISETP.GT.U32.AND P5, PT, R0.reuse, R103, PT ;  /* 0x000000670000720c */ /* 0x040fe20003fa4070 */
[----:B------:R-:W-:Y:S01]  /*2dc0*/  @!P6 IMAD.IADD R91, R91, 0x1, -R0 ;  /* 0x000000015b5be824 */ /* 0x000fe200078e0a00 */
[----:B------:R-:W-:Y:S01]  /*2dd0*/  ISETP.GT.U32.AND P6, PT, R0, R109, PT ;  /* 0x0000006d0000720c */ /* 0x000fe20003fc4070 */
[----:B------:R-:W-:-:S04]  /*2de0*/  IMAD.HI.U32 R8, R4, R129, RZ ;  /* 0x0000008104087227 */ /* 0x000fc800078e00ff */
[--C-:B------:R-:W-:Y:S01]  /*2df0*/  @!P1 IMAD.IADD R95, R95, 0x1, -R0.reuse ;  /* 0x000000015f5f9824 */ /* 0x100fe200078e0a00 */
[C---:B------:R-:W-:Y:S01]  /*2e00*/  ISETP.GT.U32.AND P1, PT, R0.reuse, R107, PT ;  /* 0x0000006b0000720c */ /* 0x040fe20003f24070 */
[C---:B------:R-:W-:Y:S02]  /*2e10*/  IMAD R121, R0.reuse, R12, R121 ;  /* 0x0000000c00797224 */ /* 0x040fe400078e0279 */
[--C-:B------:R-:W-:Y:S01]  /*2e20*/  @!P4 IMAD.IADD R101, R101, 0x1, -R0.reuse ;  /* 0x000000016565c824 */ /* 0x100fe200078e0a00 */
[C---:B------:R-:W-:Y:S01]  /*2e30*/  ISETP.GT.U32.AND P4, PT, R0.reuse, R115, PT ;  /* 0x000000730000720c */ /* 0x040fe20003f84070 */
[--C-:B------:R-:W-:Y:S01]  /*2e40*/  @!P0 IMAD.IADD R105, R105, 0x1, -R0.reuse ;  /* 0x0000000169698824 */ /* 0x100fe200078e0a00 */
[C---:B------:R-:W-:Y:S01]  /*2e50*/  ISETP.GT.U32.AND P0, PT, R0.reuse, R119, PT ;  /* 0x000000770000720c */ /* 0x040fe20003f04070 */
[----:B------:R-:W-:Y:S01]  /*2e60*/  @!P2 IMAD.IADD R111, R111, 0x1, -R0 ;  /* 0x000000016f6fa824 */ /* 0x000fe200078e0a00 */
[----:B------:R-:W-:Y:S01]  /*2e70*/  ISETP.GT.U32.AND P2, PT, R0, R127, PT ;  /* 0x0000007f0000720c */ /* 0x000fe20003f44070 */
[----:B------:R-:W-:-:S02]  /*2e80*/  IMAD.MOV R12, RZ, RZ, -R8 ;  /* 0x000000ffff0c7224 */ /* 0x000fc400078e0a08 */
[----:B------:R-:W-:-:S04]  /*2e90*/  IMAD.HI.U32 R8, R4, R135, RZ ;  /* 0x0000008704087227 */ /* 0x000fc800078e00ff */
[----:B------:R-:W-:-:S04]  /*2ea0*/  IMAD.HI.U32 R6, R6, R29, RZ ;  /* 0x0000001d06067227 */ /* 0x000fc800078e00ff */
[----:B------:R-:W-:Y:S02]  /*2eb0*/  IMAD.MOV R8, RZ, RZ, -R8 ;  /* 0x000000ffff087224 */ /* 0x000fe400078e0a08 */
[----:B------:R-:W-:Y:S02]  /*2ec0*/  IMAD.MOV R6, RZ, RZ, -R6 ;  /* 0x000000ffff067224 */ /* 0x000fe400078e0a06 */
[----:B------:R-:W-:-:S04]  /*2ed0*/  IMAD.HI.U32 R10, R4, R131, RZ ;  /* 0x00000083040a7227 */ /* 0x000fc800078e00ff */
[C---:B------:R-:W-:Y:S02]  /*2ee0*/  IMAD R129, R0.reuse, R12, R129 ;  /* 0x0000000c00817224 */ /* 0x040fe400078e0281 */
[----:B------:R-:W-:Y:S02]  /*2ef0*/  IMAD R135, R0, R8, R135 ;  /* 0x0000000800877224 */ /* 0x000fe400078e0287 */
[----:B------:R-:W-:Y:S01]  /*2f00*/  IMAD R29, R2, R6, R29 ;  /* 0x00000006021d7224 */ /* 0x000fe200078e021d */
[----:B------:R-:W-:Y:S01]  /*2f10*/  LOP3.LUT R6, R3, 0xc00, R250, 0xf8, !PT ;  /* 0x00000c0003067812 */ /* 0x000fe200078ef8fa */
        /* <DEDUP_REMOVED lines=8> */
[----:B------:R-:W-:Y:S01]  /*2fa0*/  IMAD.MOV R14, RZ, RZ, -R10 ;  /* 0x000000ffff0e7224 */ /* 0x000fe200078e0a0a */
[----:B------:R-:W-:Y:S01]  /*2fb0*/  LOP3.LUT R21, R6, R21, RZ, 0xfc, !PT ;  /* 0x0000001506157212 */ /* 0x000fe200078efcff */
[----:B------:R-:W-:-:S04]  /*2fc0*/  IMAD.HI.U32 R10, R4, R137, RZ ;  /* 0x00000089040a7227 */ /* 0x000fc800078e00ff */
[--C-:B------:R-:W-:Y:S01]  /*2fd0*/  @!P4 IMAD.IADD R115, R115, 0x1, -R0.reuse ;  /* 0x000000017373c824 */ /* 0x100fe200078e0a00 */
[C---:B------:R-:W-:Y:S01]  /*2fe0*/  ISETP.GT.U32.AND P4, PT, R0.reuse, R129, PT ;  /* 0x000000810000720c */ /* 0x040fe20003f84070 */
[--C-:B------:R-:W-:Y:S01]  /*2ff0*/  @!P0 IMAD.IADD R119, R119, 0x1, -R0.reuse ;  /* 0x0000000177778824 */ /* 0x100fe200078e0a00 */
[----:B------:R-:W-:Y:S01]  /*3000*/  ISETP.GT.U32.AND P0, PT, R0, R135, PT ;  /* 0x000000870000720c */ /* 0x000fe20003f04070 */
[----:B------:R-:W-:Y:S01]  /*3010*/  @!P2 IMAD.IADD R127, R127, 0x1, -R0 ;  /* 0x000000017f7fa824 */ /* 0x000fe200078e0a00 */
[----:B------:R-:W-:Y:S01]  /*3020*/  ISETP.GT.U32.AND P2, PT, R2, R29, PT ;  /* 0x0000001d0200720c */ /* 0x000fe20003f44070 */
[----:B------:R-:W-:Y:S02]  /*3030*/  IMAD.MOV R10, RZ, RZ, -R10 ;  /* 0x000000ffff0a7224 */ /* 0x000fe400078e0a0a */
[C---:B------:R-:W-:Y:S02]  /*3040*/  IMAD R131, R0.reuse, R14, R131 ;  /* 0x0000000e00837224 */ /* 0x040fe400078e0283 */
[----:B------:R-:W-:-:S02]  /*3050*/  IMAD R137, R0, R10, R137 ;  /* 0x0000000a00897224 */ /* 0x000fc400078e0289 */
[--C-:B------:R-:W-:Y:S01]  /*3060*/  @!P3 IMAD.IADD R113, R113, 0x1, -R0.reuse ;  /* 0x000000017171b824 */ /* 0x100fe200078e0a00 */
[----:B------:R-:W-:Y:S01]  /*3070*/  LOP3.LUT P3, RZ, R184, 0x40, RZ, 0xc0, !PT ;  /* 0x00000040b8ff7812 */ /* 0x000fe2000786c0ff */
[--C-:B------:R-:W-:Y:S01]  /*3080*/  @!P5 IMAD.IADD R117, R117, 0x1, -R0.reuse ;  /* 0x000000017575d824 */ /* 0x100fe200078e0a00 */
[C---:B------:R-:W-:Y:S01]  /*3090*/  ISETP.GT.U32.AND P5, PT, R0.reuse, R131, PT ;  /* 0x000000830000720c */ /* 0x040fe20003fa4070 */
[--C-:B------:R-:W-:Y:S02]  /*30a0*/  @!P6 IMAD.IADD R123, R123, 0x1, -R0.reuse ;  /* 0x000000017b7be824 */ /* 0x100fe400078e0a00 */
[--C-:B------:R-:W-:Y:S01]  /*30b0*/  @!P1 IMAD.IADD R121, R121, 0x1, -R0.reuse ;  /* 0x0000000179799824 */ /* 0x100fe200078e0a00 */
[C---:B------:R-:W-:Y:S01]  /*30c0*/  ISETP.GT.U32.AND P1, PT, R0.reuse, R137, PT ;  /* 0x000000890000720c */ /* 0x040fe20003f24070 */
[--C-:B------:R-:W-:Y:S01]  /*30d0*/  @!P4 IMAD.IADD R129, R129, 0x1, -R0.reuse ;  /* 0x000000018181c824 */ /* 0x100fe200078e0a00 */
[C---:B------:R-:W-:Y:S01]  /*30e0*/  ISETP.GT.U32.AND P4, PT, R0.reuse, R113, PT ;  /* 0x000000710000720c */ /* 0x040fe20003f84070 */
[----:B------:R-:W-:Y:S01]  /*30f0*/  @!P0 IMAD.IADD R135, R135, 0x1, -R0 ;  /* 0x0000000187878824 */ /* 0x000fe200078e0a00 */
        /* <DEDUP_REMOVED lines=9> */
[C---:B------:R-:W-:Y:S01]  /*3190*/  IMAD R139, R0.reuse, R4, R139 ;  /* 0x00000004008b7224 */ /* 0x040fe200078e028b */
[----:B------:R-:W-:Y:S01]  /*31a0*/  SEL R4, RZ, 0x90, !P3 ;  /* 0x00000090ff047807 */ /* 0x000fe20005800000 */
[--C-:B------:R-:W-:Y:S01]  /*31b0*/  @!P4 IMAD.IADD R113, R113, 0x1, -R0.reuse ;  /* 0x000000017171c824 */ /* 0x100fe200078e0a00 */
[C---:B------:R-:W-:Y:S01]  /*31c0*/  ISETP.GT.U32.AND P3, PT, R0.reuse, R127, PT ;  /* 0x0000007f0000720c */ /* 0x040fe20003f64070 */
[--C-:B------:R-:W-:Y:S01]  /*31d0*/  @!P0 IMAD.IADD R117, R117, 0x1, -R0.reuse ;  /* 0x0000000175758824 */ /* 0x100fe200078e0a00 */
[C---:B------:R-:W-:Y:S01]  /*31e0*/  ISETP.GT.U32.AND P4, PT, R0.reuse, R129, PT ;  /* 0x000000810000720c */ /* 0x040fe20003f84070 */
[--C-:B------:R-:W-:Y:S01]  /*31f0*/  @!P2 IMAD.IADD R123, R123, 0x1, -R0.reuse ;  /* 0x000000017b7ba824 */ /* 0x100fe200078e0a00 */
[----:B------:R-:W-:Y:S01]  /*3200*/  ISETP.GT.U32.AND P0, PT, R0, R131, PT ;  /* 0x000000830000720c */ /* 0x000fe20003f04070 */
[----:B------:R-:W-:Y:S01]  /*3210*/  IMAD.MOV.U32 R3, RZ, RZ, R13 ;  /* 0x000000ffff037224 */ /* 0x000fe200078e000d */
[----:B------:R-:W-:Y:S01]  /*3220*/  ISETP.GT.U32.AND P2, PT, R2, R29, PT ;  /* 0x0000001d0200720c */ /* 0x000fe20003f44070 */
[--C-:B------:R-:W-:Y:S01]  /*3230*/  @!P5 IMAD.IADD R115, R115, 0x1, -R0.reuse ;  /* 0x000000017373d824 */ /* 0x100fe200078e0a00 */
[C---:B------:R-:W-:Y:S01]  /*3240*/  ISETP.GT.U32.AND P5, PT, R0.reuse, R137, PT ;  /* 0x000000890000720c */ /* 0x040fe20003fa4070 */
[--C-:B------:R-:W-:Y:S01]  /*3250*/  @!P1 IMAD.IADD R119, R119, 0x1, -R0.reuse ;  /* 0x0000000177779824 */ /* 0x100fe200078e0a00 */
[----:B------:R-:W-:Y:S01]  /*3260*/  ISETP.GT.U32.AND P1, PT, R0, R135, PT ;  /* 0x000000870000720c */ /* 0x000fe20003f24070 */
[----:B------:R-:W-:Y:S01]  /*3270*/  IMAD.SHL.U32 R19, R24, 0x2, RZ ;  /* 0x0000000218137824 */ /* 0x000fe200078e00ff */
[----:B------:R-:W-:Y:S01]  /*3280*/  ISETP.GT.U32.AND P6, PT, R0, R139, PT ;  /* 0x0000008b0000720c */ /* 0x000fe20003fc4070 */
[--C-:B------:R-:W-:Y:S01]  /*3290*/  @!P3 IMAD.IADD R127, R127, 0x1, -R0.reuse ;  /* 0x000000017f7fb824 */ /* 0x100fe200078e0a00 */
[----:B------:R-:W-:Y:S01]  /*32a0*/  ISETP.GE.AND P3, PT, R183, RZ, PT ;  /* 0x000000ffb700720c */ /* 0x000fe20003f66270 */
[--C-:B------:R-:W-:Y:S01]  /*32b0*/  @!P4 IMAD.IADD R129, R129, 0x1, -R0.reuse ;  /* 0x000000018181c824 */ /* 0x100fe200078e0a00 */
[----:B------:R-:W-:Y:S01]  /*32c0*/  ISETP.GE.AND P4, PT, R182, RZ, PT ;  /* 0x000000ffb600720c */ /* 0x000fe20003f86270 */
[----:B------:R-:W-:Y:S01]  /*32d0*/  @!P0 IMAD.IADD R131, R131, 0x1, -R0 ;  /* 0x0000000183838824 */ /* 0x000fe200078e0a00 */
[----:B------:R-:W-:Y:S01]  /*32e0*/  ISETP.GE.AND P0, PT, R181, RZ, PT ;  /* 0x000000ffb500720c */ /* 0x000fe20003f06270 */
[----:B------:R-:W-:Y:S01]  /*32f0*/  @!P2 IMAD.IADD R29, R29, 0x1, -R2 ;  /* 0x000000011d1da824 */ /* 0x000fe200078e0a02 */
[----:B------:R-:W-:Y:S01]  /*3300*/  ISETP.GE.AND P2, PT, R180, RZ, PT ;  /* 0x000000ffb400720c */ /* 0x000fe20003f46270 */
[--C-:B------:R-:W-:Y:S01]  /*3310*/  @!P5 IMAD.IADD R137, R137, 0x1, -R0.reuse ;  /* 0x000000018989d824 */ /* 0x100fe200078e0a00 */
[----:B------:R-:W-:Y:S01]  /*3320*/  ISETP.GE.AND P5, PT, R178, RZ, PT ;  /* 0x000000ffb200720c */ /* 0x000fe20003fa6270 */
[--C-:B------:R-:W-:Y:S01]  /*3330*/  @!P1 IMAD.IADD R135, R135, 0x1, -R0.reuse ;  /* 0x0000000187879824 */ /* 0x100fe200078e0a00 */
[----:B------:R-:W-:Y:S01]  /*3340*/  ISETP.GE.AND P1, PT, R179, RZ, PT ;  /* 0x000000ffb300720c */ /* 0x000fe20003f26270 */
[--C-:B------:R-:W-:Y:S01]  /*3350*/  @!P6 IMAD.IADD R139, R139, 0x1, -R0.reuse ;  /* 0x000000018b8be824 */ /* 0x100fe200078e0a00 */
[----:B------:R-:W-:Y:S01]  /*3360*/  ISETP.GT.U32.AND P6, PT, R0, R121, PT ;  /* 0x000000790000720c */ /* 0x000fe20003fc4070 */
[----:B------:R-:W-:Y:S01]  /*3370*/  @!P3 IMAD.MOV R5, RZ, RZ, -R5 ;  /* 0x000000ffff05b224 */ /* 0x000fe200078e0a05 */
[----:B------:R-:W-:Y:S01]  /*3380*/  ISETP.GE.AND P3, PT, R177, RZ, PT ;  /* 0x000000ffb100720c */ /* 0x000fe20003f66270 */
        /* <DEDUP_REMOVED lines=24> */
[----:B------:R-:W-:Y:S01]  /*3510*/  IMAD.MOV.U32 R133, RZ, RZ, R129 ;  /* 0x000000ffff857224 */ /* 0x000fe200078e0081 */
[----:B------:R-:W-:Y:S01]  /*3520*/  LOP3.LUT R2, RZ, c[0x0][0x17c], RZ, 0x33, !PT ;  /* 0x00005f00ff027a12 */ /* 0x000fe200078e33ff */
        /* <DEDUP_REMOVED lines=12> */
[----:B------:R-:W-:Y:S01]  /*35f0*/  @!P6 IMAD.IADD R139, R139, 0x1, -R0 ;  /* 0x000000018b8be824 */ /* 0x000fe200078e0a00 */
[----:B------:R-:W-:Y:S01]  /*3600*/  LOP3.LUT R19, R4, R19, RZ, 0x3c, !PT ;  /* 0x0000001304137212 */ /* 0x000fe200078e3cff */
        /* <DEDUP_REMOVED lines=13> */
[----:B------:R-:W-:Y:S01]  /*36e0*/  LOP3.LUT R249, R19, 0x20, RZ, 0x3c, !PT ;  /* 0x0000002013f97812 */ /* 0x000fe200078e3cff */
        /* <DEDUP_REMOVED lines=25> */
[----:B------:R-:W-:-:S02]  /*3880*/  ISETP.GE.AND P1, PT, R145, RZ, PT ;  /* 0x000000ff9100720c */ /* 0x000fc40003f26270 */
        /* <DEDUP_REMOVED lines=12> */
[----:B------:R-:W-:-:S03]  /*3950*/  ISETP.GE.AND P1, PT, R138, RZ, PT ;  /* 0x000000ff8a00720c */ /* 0x000fc60003f26270 */
        /* <DEDUP_REMOVED lines=32> */
[----:B------:R-:W-:Y:S02]  /*3b60*/  @!P5 IMAD.MOV R193, RZ, RZ, -R193 ;  /* 0x000000ffffc1d224 */ /* 0x000fe400078e0ac1 */
[----:B------:R-:W-:Y:S01]  /*3b70*/  @!P1 IMAD.MOV R133, RZ, RZ, -R133 ;  /* 0x000000ffff859224 */ /* 0x000fe200078e0a85 */
[----:B------:R-:W-:-:S03]  /*3b80*/  ISETP.NE.AND P1, PT, RZ, c[0x0][0x17c], PT ;  /* 0x00005f00ff007a0c */ /* 0x000fc60003f25270 */
[----:B------:R-:W-:Y:S01]  /*3b90*/  @!P3 IMAD.MOV R135, RZ, RZ, -R135 ;  /* 0x000000ffff87b224 */ /* 0x000fe200078e0a87 */
[C---:B------:R-:W-:Y:S01]  /*3ba0*/  SEL R13, R2.reuse, R9, !P1 ;  /* 0x00000009020d7207 */ /* 0x040fe20004800000 */
[----:B------:R-:W-:Y:S01]  /*3bb0*/  @!P4 IMAD.MOV R195, RZ, RZ, -R195 ;  /* 0x000000ffffc3c224 */ /* 0x000fe200078e0ac3 */
[C---:B------:R-:W-:Y:S01]  /*3bc0*/  SEL R0, R2.reuse, R27, !P1 ;  /* 0x0000001b02007207 */ /* 0x040fe20004800000 */
[----:B------:R-:W-:Y:S01]  /*3bd0*/  @!P0 IMAD.MOV R139, RZ, RZ, -R139 ;  /* 0x000000ffff8b8224 */ /* 0x000fe200078e0a8b */
[C---:B------:R-:W-:Y:S01]  /*3be0*/  SEL R9, R2.reuse, R3, !P1 ;  /* 0x0000000302097207 */ /* 0x040fe20004800000 */
[----:B------:R-:W-:Y:S01]  /*3bf0*/  @!P2 IMAD.MOV R125, RZ, RZ, -R125 ;  /* 0x000000ffff7da224 */ /* 0x000fe200078e0a7d */
[C---:B------:R-:W-:Y:S01]  /*3c00*/  SEL R27, R2.reuse, R31, !P1 ;  /* 0x0000001f021b7207 */ /* 0x040fe20004800000 */
[----:B------:R-:W-:Y:S01]  /*3c10*/  IMAD R13, R13, c[0x0][0x190], RZ ;  /* 0x000064000d0d7a24 */ /* 0x000fe200078e02ff */
[----:B------:R-:W-:Y:S01]  /*3c20*/  SEL R16, R2, R5, !P1 ;  /* 0x0000000502107207 */ /* 0x000fe20004800000 */
        /* <DEDUP_REMOVED lines=15> */
[----:B0-----:R-:W-:Y:S01]  /*3d20*/  SEL R120, R2, R35, !P1 ;  /* 0x0000002302787207 */ /* 0x001fe20004800000 */
        /* <DEDUP_REMOVED lines=21> */
[C---:B------:R-:W-:Y:S01]  /*3e80*/  SEL R146, R2.reuse, R57, !P1 ;  /* 0x0000003902927207 */ /* 0x040fe20004800000 */
[----:B------:R-:W-:Y:S01]  /*3e90*/  IMAD R11, R11, c[0x0][0x190], RZ ;  /* 0x000064000b0b7a24 */ /* 0x000fe200078e02ff */
        /* <DEDUP_REMOVED lines=80> */
[----:B------:R-:W-:Y:S01]  /*43a0*/  ISETP.GE.AND P1, PT, R104, RZ, PT ;  /* 0x000000ff6800720c */ /* 0x000fe20003f26270 */
[----:B------:R-:W-:Y:S01]  /*43b0*/  IMAD R2, R92, c[0x0][0x188], RZ ;  /* 0x000062005c027a24 */ /* 0x000fe200078e02ff */
[----:B------:R-:W-:Y:S01]  /*43c0*/  ISETP.NE.AND P0, PT, RZ, c[0x0][0x178], PT ;  /* 0x00005e00ff007a0c */ /* 0x000fe20003f05270 */
[----:B------:R-:W-:Y:S01]  /*43d0*/  IMAD R2, R86, c[0x0][0x188], RZ ;  /* 0x0000620056027a24 */ /* 0x000fe200078e02ff */
[----:B------:R-:W-:Y:S01]  /*43e0*/  LEA R227, P2, R13, c[0x0][0x168], 0x1 ;  /* 0x00005a000de37a11 */ /* 0x000fe200078408ff */
[----:B------:R-:W-:Y:S01]  /*43f0*/  IMAD R2, R76, c[0x0][0x188], RZ ;  /* 0x000062004c027a24 */ /* 0x000fe200078e02ff */
[----:B------:R-:W-:Y:S01]  /*4400*/  LEA R12, P3, R11, c[0x0][0x168], 0x1 ;  /* 0x00005a000b0c7a11 */ /* 0x000fe200078608ff */
[----:B------:R-:W-:Y:S01]  /*4410*/  IMAD R2, R70, c[0x0][0x188], RZ ;  /* 0x0000620046027a24 */ /* 0x000fe200078e02ff */
[----:B------:R-:W-:Y:S01]  /*4420*/  LEA R10, P4, R9, c[0x0][0x168], 0x1 ;  /* 0x00005a00090a7a11 */ /* 0x000fe200078808ff */
[----:B------:R-:W-:Y:S01]  /*4430*/  IMAD R2, R64, c[0x0][0x188], RZ ;  /* 0x0000620040027a24 */ /* 0x000fe200078e02ff */
[----:B------:R-:W-:Y:S01]  /*4440*/  LEA R228, P5, R8, c[0x0][0x168], 0x1 ;  /* 0x00005a0008e47a11 */ /* 0x000fe200078a08ff */
[----:B------:R-:W-:Y:S01]  /*4450*/  IMAD R2, R50, c[0x0][0x188], RZ ;  /* 0x0000620032027a24 */ /* 0x000fe200078e02ff */
[----:B------:R-:W-:Y:S01]  /*4460*/  LEA.HI.X.SX32 R13, R13, c[0x0][0x16c], 0x1, P2 ;  /* 0x00005b000d0d7a11 */ /* 0x000fe200010f0eff */
[----:B------:R-:W-:Y:S01]  /*4470*/  @!P1 IMAD.MOV R29, RZ, RZ, -R29 ;  /* 0x000000ffff1d9224 */ /* 0x000fe200078e0a1d */
[----:B------:R-:W-:Y:S01]  /*4480*/  LEA R15, P1, R14, c[0x0][0x168], 0x1 ;  /* 0x00005a000e0f7a11 */ /* 0x000fe200078208ff */
[----:B------:R-:W-:Y:S01]  /*4490*/  IMAD R2, R44, c[0x0][0x188], RZ ;  /* 0x000062002c027a24 */ /* 0x000fe200078e02ff */
[----:B------:R-:W-:Y:S01]  /*44a0*/  @!P0 LOP3.LUT R29, RZ, c[0x0][0x178], RZ, 0x33, !PT ;  /* 0x00005e00ff1d8a12 */ /* 0x000fe200078e33ff */
[----:B------:R-:W-:Y:S01]  /*44b0*/  IMAD R2, R38, c[0x0][0x188], RZ ;  /* 0x0000620026027a24 */ /* 0x000fe200078e02ff */
[----:B------:R-:W-:Y:S01]  /*44c0*/  LEA R17, P0, R16, c[0x0][0x168], 0x1 ;  /* 0x00005a0010117a11 */ /* 0x000fe200078008ff */
[----:B------:R-:W-:Y:S01]  /*44d0*/  IMAD R2, R32, c[0x0][0x188], RZ ;  /* 0x0000620020027a24 */ /* 0x000fe200078e02ff */
[----:B------:R-:W-:Y:S01]  /*44e0*/  LEA.HI.X.SX32 R14, R14, c[0x0][0x16c], 0x1, P1 ;  /* 0x00005b000e0e7a11 */ /* 0x000fe200008f0eff */
[----:B------:R-:W-:Y:S01]  /*44f0*/  IMAD R29, R29, c[0x0][0x184], RZ ;  /* 0x000061001d1d7a24 */ /* 0x000fe200078e02ff */
[----:B------:R-:W-:Y:S01]  /*4500*/  LEA.HI.X.SX32 R16, R16, c[0x0][0x16c], 0x1, P0 ;  /* 0x00005b0010107a11 */ /* 0x000fe200000f0eff */
[----:B------:R-:W-:Y:S01]  /*4510*/  IMAD R2, R22, c[0x0][0x188], RZ ;  /* 0x0000620016027a24 */ /* 0x000fe200078e02ff */
[----:B------:R-:W-:Y:S01]  /*4520*/  LEA R5, P0, R4, c[0x0][0x168], 0x1 ;  /* 0x00005a0004057a11 */ /* 0x000fe200078008ff */
        /* <DEDUP_REMOVED lines=9> */
[----:B------:R-:W-:Y:S01]  /*45c0*/  LEA.HI.X.SX32 R9, R9, c[0x0][0x16c], 0x1, P4 ;  /* 0x00005b0009097a11 */ /* 0x000fe200020f0eff */
[----:B------:R-:W-:Y:S01]  /*45d0*/  IMAD R213, R213, c[0x0][0x190], RZ ;  /* 0x00006400d5d57a24 */ /* 0x000fe200078e02ff */
[----:B------:R-:W-:Y:S01]  /*45e0*/  LEA.HI.X.SX32 R8, R8, c[0x0][0x16c], 0x1, P5 ;  /* 0x00005b0008087a11 */ /* 0x000fe200028f0eff */
        /* <DEDUP_REMOVED lines=40> */
[----:B------:R-:W-:Y:S01]  /*4870*/  IMAD.MOV.U32 R24, RZ, RZ, c[0x0][0x18c] ;  /* 0x00006300ff187624 */ /* 0x000fe200078e00ff */
[----:B------:R-:W-:Y:S01]  /*4880*/  LEA R141, P5, R140, c[0x0][0x168], 0x1 ;  /* 0x00005a008c8d7a11 */ /* 0x000fe200078a08ff */
[----:B------:R-:W-:Y:S01]  /*4890*/  CS2R R96, SRZ ;  /* 0x0000000000607805 */ /* 0x000fe2000001ff00 */
[----:B------:R-:W-:Y:S01]  /*48a0*/  LEA R233, P6, R142, c[0x0][0x168], 0x1 ;  /* 0x00005a008ee97a11 */ /* 0x000fe200078c08ff */
[----:B------:R-:W-:Y:S01]  /*48b0*/  CS2R R98, SRZ ;  /* 0x0000000000627805 */ /* 0x000fe2000001ff00 */
[----:B------:R-:W-:Y:S01]  /*48c0*/  LEA R144, P0, R143, c[0x0][0x168], 0x1 ;  /* 0x00005a008f907a11 */ /* 0x000fe200078008ff */
[----:B------:R-:W-:Y:S01]  /*48d0*/  CS2R R100, SRZ ;  /* 0x0000000000647805 */ /* 0x000fe2000001ff00 */
[----:B------:R-:W-:Y:S01]  /*48e0*/  LEA.HI.X.SX32 R129, R129, c[0x0][0x16c], 0x1, P1 ;  /* 0x00005b0081817a11 */ /* 0x000fe200008f0eff */
        /* <DEDUP_REMOVED lines=13> */
[----:B------:R-:W-:Y:S01]  /*49c0*/  LEA R234, P1, R145, c[0x0][0x168], 0x1 ;  /* 0x00005a0091ea7a11 */ /* 0x000fe200078208ff */
        /* <DEDUP_REMOVED lines=28> */
[----:B------:R-:W-:Y:S01]  /*4b90*/  IMAD.SHL.U32 R24, R24, 0x40, RZ ;  /* 0x0000004018187824 */ /* 0x000fe200078e00ff */
        /* <DEDUP_REMOVED lines=16> */
[----:B------:R-:W-:-:S02]  /*4ca0*/  LEA.HI.X.SX32 R155, R155, c[0x0][0x16c], 0x1, P3 ;  /* 0x00005b009b9b7a11 */ /* 0x000fc400018f0eff */
[----:B------:R-:W-:Y:S02]  /*4cb0*/  LEA.HI.X.SX32 R205, R205, c[0x0][0x16c], 0x1, P4 ;  /* 0x00005b00cdcd7a11 */ /* 0x000fe400020f0eff */
[----:B------:R-:W-:Y:S02]  /*4cc0*/  LEA.HI.X.SX32 R156, R156, c[0x0][0x16c], 0x1, P5 ;  /* 0x00005b009c9c7a11 */ /* 0x000fe400028f0eff */
[----:B------:R-:W-:Y:S02]  /*4cd0*/  LEA.HI.X.SX32 R207, R207, c[0x0][0x16c], 0x1, P6 ;  /* 0x00005b00cfcf7a11 */ /* 0x000fe400030f0eff */
[----:B------:R-:W-:Y:S02]  /*4ce0*/  LEA.HI.X.SX32 R157, R157, c[0x0][0x16c], 0x1, P0 ;  /* 0x00005b009d9d7a11 */ /* 0x000fe400000f0eff */
[----:B------:R-:W-:Y:S02]  /*4cf0*/  LEA R160, P1, R159, c[0x0][0x168], 0x1 ;  /* 0x00005a009fa07a11 */ /* 0x000fe400078208ff */
[----:B------:R-:W-:-:S02]  /*4d00*/  LEA R208, P2, R161, c[0x0][0x168], 0x1 ;  /* 0x00005a00a1d07a11 */ /* 0x000fc400078408ff */
[----:B------:R-:W-:Y:S02]  /*4d10*/  LEA R163, P3, R162, c[0x0][0x168], 0x1 ;  /* 0x00005a00a2a37a11 */ /* 0x000fe400078608ff */
[----:B------:R-:W-:Y:S02]  /*4d20*/  LEA R165, P4, R164, c[0x0][0x168], 0x1 ;  /* 0x00005a00a4a57a11 */ /* 0x000fe400078808ff */
[----:B------:R-:W-:Y:S02]  /*4d30*/  LEA R209, P5, R166, c[0x0][0x168], 0x1 ;  /* 0x00005a00a6d17a11 */ /* 0x000fe400078a08ff */
[----:B------:R-:W-:Y:S02]  /*4d40*/  LEA R210, P6, R167, c[0x0][0x168], 0x1 ;  /* 0x00005a00a7d27a11 */ /* 0x000fe400078c08ff */
[----:B------:R-:W-:Y:S02]  /*4d50*/  LEA R240, P0, R211, c[0x0][0x168], 0x1 ;  /* 0x00005a00d3f07a11 */ /* 0x000fe400078008ff */
[----:B------:R-:W-:-:S02]  /*4d60*/  LEA.HI.X.SX32 R159, R159, c[0x0][0x16c], 0x1, P1 ;  /* 0x00005b009f9f7a11 */ /* 0x000fc400008f0eff */
[----:B------:R-:W-:Y:S02]  /*4d70*/  LEA.HI.X.SX32 R161, R161, c[0x0][0x16c], 0x1, P2 ;  /* 0x00005b00a1a17a11 */ /* 0x000fe400010f0eff */
[----:B------:R-:W-:Y:S02]  /*4d80*/  LEA.HI.X.SX32 R162, R162, c[0x0][0x16c], 0x1, P3 ;  /* 0x00005b00a2a27a11 */ /* 0x000fe400018f0eff */
[----:B------:R-:W-:Y:S02]  /*4d90*/  LEA.HI.X.SX32 R164, R164, c[0x0][0x16c], 0x1, P4 ;  /* 0x00005b00a4a47a11 */ /* 0x000fe400020f0eff */
[----:B------:R-:W-:Y:S02]  /*4da0*/  LEA.HI.X.SX32 R166, R166, c[0x0][0x16c], 0x1, P5 ;  /* 0x00005b00a6a67a11 */ /* 0x000fe400028f0eff */
[----:B------:R-:W-:Y:S02]  /*4db0*/  LEA.HI.X.SX32 R167, R167, c[0x0][0x16c], 0x1, P6 ;  /* 0x00005b00a7a77a11 */ /* 0x000fe400030f0eff */
[----:B------:R-:W-:-:S02]  /*4dc0*/  LEA.HI.X.SX32 R211, R211, c[0x0][0x16c], 0x1, P0 ;  /* 0x00005b00d3d37a11 */ /* 0x000fc400000f0eff */
[----:B------:R-:W-:Y:S02]  /*4dd0*/  LEA R212, P1, R168, c[0x0][0x168], 0x1 ;  /* 0x00005a00a8d47a11 */ /* 0x000fe400078208ff */
[----:B------:R-:W-:Y:S02]  /*4de0*/  LEA R241, P2, R213, c[0x0][0x168], 0x1 ;  /* 0x00005a00d5f17a11 */ /* 0x000fe400078408ff */
[----:B------:R-:W-:Y:S02]  /*4df0*/  LEA R214, P3, R169, c[0x0][0x168], 0x1 ;  /* 0x00005a00a9d67a11 */ /* 0x000fe400078608ff */
[----:B------:R-:W-:Y:S02]  /*4e00*/  LEA R242, P4, R215, c[0x0][0x168], 0x1 ;  /* 0x00005a00d7f27a11 */ /* 0x000fe400078808ff */
[----:B------:R-:W-:Y:S02]  /*4e10*/  LEA R171, P5, R170, c[0x0][0x168], 0x1 ;  /* 0x00005a00aaab7a11 */ /* 0x000fe400078a08ff */
[----:B------:R-:W-:-:S02]  /*4e20*/  LEA R173, P6, R172, c[0x0][0x168], 0x1 ;  /* 0x00005a00acad7a11 */ /* 0x000fc400078c08ff */
[----:B------:R-:W-:Y:S02]  /*4e30*/  LEA R216, P0, R174, c[0x0][0x168], 0x1 ;  /* 0x00005a00aed87a11 */ /* 0x000fe400078008ff */
[----:B------:R-:W-:Y:S02]  /*4e40*/  LEA.HI.X.SX32 R168, R168, c[0x0][0x16c], 0x1, P1 ;  /* 0x00005b00a8a87a11 */ /* 0x000fe400008f0eff */
[----:B------:R-:W-:Y:S02]  /*4e50*/  LEA.HI.X.SX32 R213, R213, c[0x0][0x16c], 0x1, P2 ;  /* 0x00005b00d5d57a11 */ /* 0x000fe400010f0eff */
[----:B------:R-:W-:Y:S02]  /*4e60*/  LEA.HI.X.SX32 R169, R169, c[0x0][0x16c], 0x1, P3 ;  /* 0x00005b00a9a97a11 */ /* 0x000fe400018f0eff */
[----:B------:R-:W-:Y:S02]  /*4e70*/  LEA.HI.X.SX32 R215, R215, c[0x0][0x16c], 0x1, P4 ;  /* 0x00005b00d7d77a11 */ /* 0x000fe400020f0eff */
[----:B------:R-:W-:-:S02]  /*4e80*/  LEA.HI.X.SX32 R170, R170, c[0x0][0x16c], 0x1, P5 ;  /* 0x00005b00aaaa7a11 */ /* 0x000fc400028f0eff */
[----:B------:R-:W-:Y:S02]  /*4e90*/  LEA.HI.X.SX32 R172, R172, c[0x0][0x16c], 0x1, P6 ;  /* 0x00005b00acac7a11 */ /* 0x000fe400030f0eff */
[----:B------:R-:W-:Y:S02]  /*4ea0*/  LEA.HI.X.SX32 R174, R174, c[0x0][0x16c], 0x1, P0 ;  /* 0x00005b00aeae7a11 */ /* 0x000fe400000f0eff */
[----:B------:R-:W-:Y:S02]  /*4eb0*/  LEA R176, P1, R175, c[0x0][0x168], 0x1 ;  /* 0x00005a00afb07a11 */ /* 0x000fe400078208ff */
[----:B------:R-:W-:Y:S02]  /*4ec0*/  LEA R217, P2, R177, c[0x0][0x168], 0x1 ;  /* 0x00005a00b1d97a11 */ /* 0x000fe400078408ff */
[----:B------:R-:W-:Y:S02]  /*4ed0*/  LEA R243, P3, R218, c[0x0][0x168], 0x1 ;  /* 0x00005a00daf37a11 */ /* 0x000fe400078608ff */
[----:B------:R-:W-:-:S02]  /*4ee0*/  LEA R179, P4, R178, c[0x0][0x168], 0x1 ;  /* 0x00005a00b2b37a11 */ /* 0x000fc400078808ff */
[----:B------:R-:W-:Y:S02]  /*4ef0*/  LEA R219, P5, R180, c[0x0][0x168], 0x1 ;  /* 0x00005a00b4db7a11 */ /* 0x000fe400078a08ff */
[----:B------:R-:W-:Y:S02]  /*4f00*/  LEA R244, P6, R220, c[0x0][0x168], 0x1 ;  /* 0x00005a00dcf47a11 */ /* 0x000fe400078c08ff */
[----:B------:R-:W-:Y:S02]  /*4f10*/  LEA R196, P0, R181, c[0x0][0x168], 0x1 ;  /* 0x00005a00b5c47a11 */ /* 0x000fe400078008ff */
[----:B------:R-:W-:Y:S02]  /*4f20*/  LOP3.LUT R25, R250, 0xc00, RZ, 0xc0, !PT ;  /* 0x00000c00fa197812 */ /* 0x000fe400078ec0ff */
[----:B------:R-:W-:Y:S02]  /*4f30*/  SHF.R.S32.HI R22, RZ, 0x1f, R23 ;  /* 0x0000001fff167819 */ /* 0x000fe40000011417 */
[----:B------:R-:W-:Y:S01]  /*4f40*/  LEA.HI.X.SX32 R175, R175, c[0x0][0x16c], 0x1, P1 ;  /* 0x00005b00afaf7a11 */ /* 0x000fe200008f0eff */
[----:B------:R0:W-:Y:S01]  /*4f50*/  STL [R1+0xf8], R25 ;  /* 0x0000f81901007387 */ /* 0x0001e20000100800 */
[----:B------:R-:W-:-:S02]  /*4f60*/  LEA.HI.X.SX32 R177, R177, c[0x0][0x16c], 0x1, P2 ;  /* 0x00005b00b1b17a11 */ /* 0x000fc400010f0eff */
[----:B------:R-:W-:Y:S02]  /*4f70*/  LEA.HI.X.SX32 R218, R218, c[0x0][0x16c], 0x1, P3 ;  /* 0x00005b00dada7a11 */ /* 0x000fe400018f0eff */
[----:B------:R-:W-:Y:S02]  /*4f80*/  LEA.HI.X.SX32 R178, R178, c[0x0][0x16c], 0x1, P4 ;  /* 0x00005b00b2b27a11 */ /* 0x000fe400020f0eff */
[----:B------:R-:W-:Y:S02]  /*4f90*/  LEA.HI.X.SX32 R180, R180, c[0x0][0x16c], 0x1, P5 ;  /* 0x00005b00b4b47a11 */ /* 0x000fe400028f0eff */
[----:B------:R-:W-:Y:S02]  /*4fa0*/  LEA.HI.X.SX32 R220, R220, c[0x0][0x16c], 0x1, P6 ;  /* 0x00005b00dcdc7a11 */ /* 0x000fe400030f0eff */
[----:B------:R-:W-:Y:S02]  /*4fb0*/  LEA.HI.X.SX32 R181, R181, c[0x0][0x16c], 0x1, P0 ;  /* 0x00005b00b5b57a11 */ /* 0x000fe400000f0eff */
[----:B------:R-:W-:-:S02]  /*4fc0*/  LEA R221, P1, R192, c[0x0][0x168], 0x1 ;  /* 0x00005a00c0dd7a11 */ /* 0x000fc400078208ff */
[----:B------:R-:W-:Y:S02]  /*4fd0*/  LEA R245, P2, R222, c[0x0][0x168], 0x1 ;  /* 0x00005a00def57a11 */ /* 0x000fe400078408ff */
[----:B------:R-:W-:Y:S02]  /*4fe0*/  LEA R197, P3, R193, c[0x0][0x168], 0x1 ;  /* 0x00005a00c1c57a11 */ /* 0x000fe400078608ff */
[----:B------:R-:W-:Y:S02]  /*4ff0*/  LEA R223, P4, R194, c[0x0][0x168], 0x1 ;  /* 0x00005a00c2df7a11 */ /* 0x000fe400078808ff */
[----:B------:R-:W-:Y:S02]  /*5000*/  LEA R224, P5, R195, c[0x0][0x168], 0x1 ;  /* 0x00005a00c3e07a11 */ /* 0x000fe400078a08ff */
[----:B------:R-:W-:Y:S02]  /*5010*/  LEA R225, P6, R198, c[0x0][0x168], 0x1 ;  /* 0x00005a00c6e17a11 */ /* 0x000fe400078c08ff */
[----:B------:R-:W-:-:S02]  /*5020*/  LEA R226, P0, R199, c[0x0][0x168], 0x1 ;  /* 0x00005a00c7e27a11 */ /* 0x000fc400078008ff */
[C---:B------:R-:W-:Y:S01]  /*5030*/  SHF.L.U64.HI R22, R23.reuse, 0x1, R22 ;  /* 0x0000000117167819 */ /* 0x040fe20000010216 */
[----:B------:R-:W-:Y:S01]  /*5040*/  IMAD.SHL.U32 R23, R23, 0x2, RZ ;  /* 0x0000000217177824 */ /* 0x000fe200078e00ff */
[----:B0-----:R-:W-:Y:S02]  /*5050*/  LOP3.LUT R25, R20, 0x20, RZ, 0x3c, !PT ;  /* 0x0000002014197812 */ /* 0x001fe400078e3cff */
[----:B------:R-:W-:Y:S02]  /*5060*/  LEA.HI.X.SX32 R192, R192, c[0x0][0x16c], 0x1, P1 ;  /* 0x00005b00c0c07a11 */ /* 0x000fe400008f0eff */
[----:B------:R-:W-:Y:S02]  /*5070*/  LEA.HI.X.SX32 R222, R222, c[0x0][0x16c], 0x1, P2 ;  /* 0x00005b00dede7a11 */ /* 0x000fe400010f0eff */
[----:B------:R-:W-:Y:S02]  /*5080*/  LEA.HI.X.SX32 R193, R193, c[0x0][0x16c], 0x1, P3 ;  /* 0x00005b00c1c17a11 */ /* 0x000fe400018f0eff */
[----:B------:R-:W-:-:S02]  /*5090*/  LEA.HI.X.SX32 R194, R194, c[0x0][0x16c], 0x1, P4 ;  /* 0x00005b00c2c27a11 */ /* 0x000fc400020f0eff */
[----:B------:R-:W-:Y:S02]  /*50a0*/  LEA.HI.X.SX32 R195, R195, c[0x0][0x16c], 0x1, P5 ;  /* 0x00005b00c3c37a11 */ /* 0x000fe400028f0eff */
[----:B------:R-:W-:Y:S02]  /*50b0*/  LEA.HI.X.SX32 R198, R198, c[0x0][0x16c], 0x1, P6 ;  /* 0x00005b00c6c67a11 */ /* 0x000fe400030f0eff */
[----:B------:R-:W-:Y:S02]  /*50c0*/  LEA.HI.X.SX32 R199, R199, c[0x0][0x16c], 0x1, P0 ;  /* 0x00005b00c7c77a11 */ /* 0x000fe400000f0eff */
[C---:B------:R-:W-:Y:S02]  /*50d0*/  LOP3.LUT R33, R20.reuse, 0x40, RZ, 0x3c, !PT ;  /* 0x0000004014217812 */ /* 0x040fe400078e3cff */
[----:B------:R-:W-:Y:S02]  /*50e0*/  LOP3.LUT R32, R20, 0x60, RZ, 0x3c, !PT ;  /* 0x0000006014207812 */ /* 0x000fe400078e3cff */
[----:B------:R-:W-:-:S02]  /*50f0*/  LOP3.LUT R25, R21, 0x40, RZ, 0x3c, !PT ;  /* 0x0000004015197812 */ /* 0x000fc400078e3cff */
.L_x_3:
[C---:B------:R-:W-:Y:S01]  /*5100*/  ISETP.GE.AND P0, PT, R18.reuse, UR4, PT ;  /* 0x0000000412007c0c */ /* 0x040fe2000bf06270 */
[C---:B------:R-:W-:Y:S01]  /*5110*/  IMAD R32, R18.reuse, c[0x0][0x188], RZ ;  /* 0x0000620012207a24 */ /* 0x040fe200078e02ff */
[----:B------:R-:W-:-:S02]  /*5120*/  LOP3.LUT R36, R18, 0x8, RZ, 0xfc, !PT ;  /* 0x0000000812247812 */ /* 0x000fc400078efcff */
[----:B------:R-:W-:Y:S01]  /*5130*/  LOP3.LUT R24, R18, 0x8, RZ, 0xfc, !PT ;  /* 0x0000000812187812 */ /* 0x000fe200078efcff */
[----:B------:R-:W-:Y:S01]  /*5140*/  IMAD.WIDE R32, R32, 0x2, R28 ;  /* 0x0000000220207825 */ /* 0x000fe200078e021c */
[----:B------:R-:W-:Y:S02]  /*5150*/  PRMT R124, RZ, 0x7610, R124 ;  /* 0x00007610ff7c7816 */ /* 0x000fe4000000007c */
[----:B------:R-:W-:Y:S01]  /*5160*/  ISETP.GE.AND P1, PT, R24, UR4, PT ;  /* 0x0000000418007c0c */ /* 0x000fe2000bf26270 */
[----:B------:R-:W-:Y:S01]  /*5170*/  IMAD R36, R36, c[0x0][0x188], RZ ;  /* 0x0000620024247a24 */ /* 0x000fe200078e02ff */
[----:B------:R-:W-:-:S03]  /*5180*/  LOP3.LUT R24, R18, 0x10, RZ, 0xfc, !PT ;  /* 0x0000001012187812 */ /* 0x000fc600078efcff */
[----:B------:R0:W2:Y:S01]  /*5190*/  @!P0 LDG.E.U16 R124, [R32.64] ;  /* 0x00000006207c8981 */ /* 0x0000a2000c1e1500 */
[----:B------:R-:W-:Y:S02]  /*51a0*/  ISETP.GE.AND P2, PT, R24, UR4, PT ;  /* 0x0000000418007c0c */ /* 0x000fe4000bf46270 */
[----:B------:R-:W-:Y:S01]  /*51b0*/  PRMT R117, RZ, 0x7610, R117 ;  /* 0x00007610ff757816 */ /* 0x000fe20000000075 */
[----:B0-----:R-:W-:Y:S01]  /*51c0*/  IMAD.WIDE R32, R36, 0x2, R28 ;  /* 0x0000000224207825 */ /* 0x001fe200078e021c */
[C---:B------:R-:W-:Y:S02]  /*51d0*/  LOP3.LUT R36, R18.reuse, 0x10, RZ, 0xfc, !PT ;  /* 0x0000001012247812 */ /* 0x040fe400078efcff */
[----:B------:R-:W-:Y:S02]  /*51e0*/  LOP3.LUT R24, R18, 0x2, RZ, 0xfc, !PT ;  /* 0x0000000212187812 */ /* 0x000fe400078efcff */
[----:B------:R0:W3:Y:S01]  /*51f0*/  @!P1 LDG.E.U16 R117, [R32.64] ;  /* 0x0000000620759981 */ /* 0x0000e2000c1e1500 */
[----:B------:R-:W-:Y:S01]  /*5200*/  IMAD R36, R36, c[0x0][0x188], RZ ;  /* 0x0000620024247a24 */ /* 0x000fe200078e02ff */
[----:B------:R-:W-:-:S02]  /*5210*/  PRMT R111, RZ, 0x7610, R111 ;  /* 0x00007610ff6f7816 */ /* 0x000fc4000000006f */
[----:B------:R-:W-:Y:S02]  /*5220*/  ISETP.GE.AND P0, PT, R24, UR4, PT ;  /* 0x0000000418007c0c */ /* 0x000fe4000bf06270 */
[----:B------:R-:W-:Y:S01]  /*5230*/  LOP3.LUT R24, R18, 0x20, RZ, 0xfc, !PT ;  /* 0x0000002012187812 */ /* 0x000fe200078efcff */
[----:B0-----:R-:W-:Y:S01]  /*5240*/  IMAD.WIDE R32, R36, 0x2, R28 ;  /* 0x0000000224207825 */ /* 0x001fe200078e021c */
[----:B------:R-:W-:-:S04]  /*5250*/  LOP3.LUT R38, R18, 0x18, RZ, 0xfc, !PT ;  /* 0x0000001812267812 */ /* 0x000fc800078efcff */
[----:B------:R0:W4:Y:S01]  /*5260*/  @!P2 LDG.E.U16 R111, [R32.64] ;  /* 0x00000006206fa981 */ /* 0x000122000c1e1500 */
[----:B------:R-:W-:Y:S02]  /*5270*/  ISETP.GE.AND P2, PT, R24, UR4, PT ;  /* 0x0000000418007c0c */ /* 0x000fe4000bf46270 */
[C---:B------:R-:W-:Y:S02]  /*5280*/  LOP3.LUT R24, R18.reuse, 0x4, RZ, 0xfc, !PT ;  /* 0x0000000412187812 */ /* 0x040fe400078efcff */
[----:B------:R-:W-:Y:S01]  /*5290*/  LOP3.LUT R37, R18, 0x18, RZ, 0xfc, !PT ;  /* 0x0000001812257812 */ /* 0x000fe200078efcff */
[----:B------:R-:W-:Y:S01]  /*52a0*/  IMAD R38, R38, c[0x0][0x188], RZ ;  /* 0x0000620026267a24 */ /* 0x000fe200078e02ff */
[----:B------:R-:W-:Y:S01]  /*52b0*/  LOP3.LUT R36, R18, 0x4, RZ, 0xfc, !PT ;  /* 0x0000000412247812 */ /* 0x000fe200078efcff */
[----:B------:R-:W-:Y:S01]  /*52c0*/  IMAD R24, R24, c[0x0][0x188], RZ ;  /* 0x0000620018187a24 */ /* 0x000fe200078e02ff */
[----:B------:R-:W-:Y:S01]  /*52d0*/  ISETP.GE.AND P3, PT, R37, UR4, PT ;  /* 0x0000000425007c0c */ /* 0x000fe2000bf66270 */
[----:B------:R-:W-:Y:S01]  /*52e0*/  IMAD.WIDE R40, R38, 0x2, R28 ;  /* 0x0000000226287825 */ /* 0x000fe200078e021c */
[----:B------:R-:W-:-:S02]  /*52f0*/  ISETP.GE.AND P1, PT, R36, UR4, PT ;  /* 0x0000000424007c0c */ /* 0x000fc4000bf26270 */
[----:B------:R-:W-:Y:S01]  /*5300*/  LOP3.LUT R36, R18, 0x2, RZ, 0xfc, !PT ;  /* 0x0000000212247812 */ /* 0x000fe200078efcff */
[----:B------:R-:W-:Y:S01]  /*5310*/  IMAD.WIDE R38, R24, 0x2, R28 ;  /* 0x0000000218267825 */ /* 0x000fe200078e021c */
[----:B------:R-:W-:Y:S02]  /*5320*/  LOP3.LUT R24, R18, 0x20, RZ, 0xfc, !PT ;  /* 0x0000002012187812 */ /* 0x000fe400078efcff */
[----:B------:R-:W-:Y:S01]  /*5330*/  PRMT R44, RZ, 0x7610, R44 ;  /* 0x00007610ff2c7816 */ /* 0x000fe2000000002c */
[----:B------:R-:W-:Y:S01]  /*5340*/  IMAD R36, R36, c[0x0][0x188], RZ ;  /* 0x0000620024247a24 */ /* 0x000fe200078e02ff */
[----:B0-----:R-:W-:Y:S01]  /*5350*/  PRMT R32, RZ, 0x7610, R32 ;  /* 0x00007610ff207816 */ /* 0x001fe20000000020 */
[----:B------:R-:W-:Y:S01]  /*5360*/  IMAD R24, R24, c[0x0][0x188], RZ ;  /* 0x0000620018187a24 */ /* 0x000fe200078e02ff */
[----:B------:R-:W-:Y:S01]  /*5370*/  PRMT R35, RZ, 0x7610, R35 ;  /* 0x00007610ff237816 */ /* 0x000fe20000000023 */
[--C-:B------:R-:W-:Y:S01]  /*5380*/  IMAD.WIDE R36, R36, 0x2, R28.reuse ;  /* 0x0000000224247825 */ /* 0x100fe200078e021c */
[----:B------:R0:W5:Y:S04]  /*5390*/  @!P3 LDG.E.U16 R44, [R40.64] ;  /* 0x00000006282cb981 */ /* 0x000168000c1e1500 */
[----:B------:R1:W2:Y:S04]  /*53a0*/  @!P1 LDG.E.U16 R32, [R38.64] ;  /* 0x0000000626209981 */ /* 0x0002a8000c1e1500 */
[----:B------:R1:W2:Y:S01]  /*53b0*/  @!P0 LDG.E.U16 R35, [R36.64] ;  /* 0x0000000624238981 */ /* 0x0002a2000c1e1500 */
[----:B0-----:R-:W-:Y:S01]  /*53c0*/  IMAD.WIDE R40, R24, 0x2, R28 ;  /* 0x0000000218287825 */ /* 0x001fe200078e021c */
[----:B------:R-:W-:-:S02]  /*53d0*/  LOP3.LUT R24, R18, 0x6, RZ, 0xfc, !PT ;  /* 0x0000000612187812 */ /* 0x000fc400078efcff */
[----:B-1----:R-:W-:Y:S02]  /*53e0*/  LOP3.LUT R39, R18, 0x6, RZ, 0xfc, !PT ;  /* 0x0000000612277812 */ /* 0x002fe400078efcff */
[----:B------:R-:W-:-:S03]  /*53f0*/  ISETP.GE.AND P0, PT, R24, UR4, PT ;  /* 0x0000000418007c0c */ /* 0x000fc6000bf06270 */
[----:B------:R-:W-:Y:S01]  /*5400*/  IMAD R39, R39, c[0x0][0x188], RZ ;  /* 0x0000620027277a24 */ /* 0x000fe200078e02ff */
[----:B------:R-:W-:-:S03]  /*5410*/  PRMT R33, RZ, 0x7610, R33 ;  /* 0x00007610ff217816 */ /* 0x000fc60000000021 */
[----:B------:R-:W-:-:S06]  /*5420*/  IMAD.WIDE R38, R39, 0x2, R28 ;  /* 0x0000000227267825 */ /* 0x000fcc00078e021c */
[----:B------:R0:W2:Y:S04]  /*5430*/  @!P0 LDG.E.U16 R33, [R38.64] ;  /* 0x0000000626218981 */ /* 0x0000a8000c1e1500 */
[----:B0-----:R-:W0:Y:S01]  /*5440*/  S2R R39, SR_TID.X ;  /* 0x0000000000277919 */ /* 0x001e220000002100 */
[----:B------:R-:W-:Y:S02]  /*5450*/  PRMT R37, RZ, 0x7610, R37 ;  /* 0x00007610ff257816 */ /* 0x000fe40000000025 */
[----:B------:R-:W-:-:S04]  /*5460*/  LOP3.LUT R24, R18, 0xc, RZ, 0xfc, !PT ;  /* 0x0000000c12187812 */ /* 0x000fc800078efcff */
[----:B------:R1:W2:Y:S01]  /*5470*/  @!P2 LDG.E.U16 R37, [R40.64] ;  /* 0x000000062825a981 */ /* 0x0002a2000c1e1500 */
[----:B------:R-:W-:Y:S02]  /*5480*/  ISETP.GE.AND P2, PT, R24, UR4, PT ;  /* 0x0000000418007c0c */ /* 0x000fe4000bf46270 */
[C---:B------:R-:W-:Y:S02]  /*5490*/  LOP3.LUT R24, R18.reuse, 0x30, RZ, 0xfc, !PT ;  /* 0x0000003012187812 */ /* 0x040fe400078efcff */
[----:B------:R-:W-:Y:S02]  /*54a0*/  LOP3.LUT R43, R18, 0xa, RZ, 0xfc, !PT ;  /* 0x0000000a122b7812 */ /* 0x000fe400078efcff */
[----:B------:R-:W-:Y:S02]  /*54b0*/  ISETP.GE.AND P4, PT, R24, UR4, PT ;  /* 0x0000000418007c0c */ /* 0x000fe4000bf86270 */
[C---:B------:R-:W-:Y:S02]  /*54c0*/  LOP3.LUT R42, R18.reuse, 0x28, RZ, 0xfc, !PT ;  /* 0x00000028122a7812 */ /* 0x040fe400078efcff */
[----:B------:R-:W-:-:S02]  /*54d0*/  LOP3.LUT R24, R18, 0x12, RZ, 0xfc, !PT ;  /* 0x0000001212187812 */ /* 0x000fc400078efcff */
[----:B0-----:R-:W-:-:S04]  /*54e0*/  SHF.R.U32.HI R18, RZ, 0x6, R39 ;  /* 0x00000006ff127819 */ /* 0x001fc80000011627 */
[----:B------:R-:W-:Y:S02]  /*54f0*/  SGXT.U32 R18, R18, 0x1 ;  /* 0x000000011212781a */ /* 0x000fe40000000000 */
[C---:B------:R-:W-:Y:S02]  /*5500*/  ISETP.GE.AND P1, PT, R43.reuse, UR4, PT ;  /* 0x000000042b007c0c */ /* 0x040fe4000bf26270 */
[----:B------:R-:W-:Y:S01]  /*5510*/  LOP3.LUT R18, R18, 0xe, RZ, 0xfc, !PT ;  /* 0x0000000e12127812 */ /* 0x000fe200078efcff */
[----:B------:R-:W-:Y:S01]  /*5520*/  IMAD R43, R43, c[0x0][0x188], RZ ;  /* 0x000062002b2b7a24 */ /* 0x000fe200078e02ff */
[----:B------:R-:W-:Y:S02]  /*5530*/  PRMT R34, RZ, 0x7610, R34 ;  /* 0x00007610ff227816 */ /* 0x000fe40000000022 */
[----:B------:R-:W-:Y:S02]  /*5540*/  ISETP.GE.AND P0, PT, R18, UR4, PT ;  /* 0x0000000412007c0c */ /* 0x000fe4000bf06270 */
[----:B------:R-:W0:Y:S01]  /*5550*/  S2R R18, SR_TID.X ;  /* 0x0000000000127919 */ /* 0x000e220000002100 */
[----:B-1----:R-:W-:Y:S01]  /*5560*/  IMAD.WIDE R40, R43, 0x2, R28 ;  /* 0x000000022b287825 */ /* 0x002fe200078e021c */
[----:B------:R-:W-:-:S04]  /*5570*/  ISETP.GE.AND P3, PT, R42, UR4, PT ;  /* 0x000000042a007c0c */ /* 0x000fc8000bf66270 */
[----:B------:R1:W2:Y:S01]  /*5580*/  @!P1 LDG.E.U16 R34, [R40.64] ;  /* 0x0000000628229981 */ /* 0x0002a2000c1e1500 */
[----:B------:R-:W-:Y:S01]  /*5590*/  IMAD R42, R42, c[0x0][0x188], RZ ;  /* 0x000062002a2a7a24 */ /* 0x000fe200078e02ff */
[--C-:B-1----:R-:W-:Y:S02]  /*55a0*/  SHF.R.U32.HI R41, RZ, 0x6, R39.reuse ;  /* 0x00000006ff297819 */ /* 0x102fe40000011627 */
[----:B------:R-:W-:-:S04]  /*55b0*/  SHF.R.U32.HI R39, RZ, 0x6, R39 ;  /* 0x00000006ff277819 */ /* 0x000fc80000011627 */
[----:B------:R-:W-:Y:S01]  /*55c0*/  SGXT.U32 R39, R39, 0x1 ;  /* 0x000000012727781a */ /* 0x000fe20000000000 */
[----:B------:R-:W-:Y:S01]  /*55d0*/  IMAD.WIDE R42, R42, 0x2, R28 ;  /* 0x000000022a2a7825 */ /* 0x000fe200078e021c */
[----:B------:R-:W-:Y:S02]  /*55e0*/  PRMT R36, RZ, 0x7610, R36 ;  /* 0x00007610ff247816 */ /* 0x000fe40000000024 */
[----:B------:R-:W-:Y:S02]  /*55f0*/  LOP3.LUT R39, R39, 0xc, RZ, 0xfc, !PT ;  /* 0x0000000c27277812 */ /* 0x000fe400078efcff */
[----:B0-----:R-:W-:Y:S02]  /*5600*/  SHF.R.U32.HI R18, RZ, 0x6, R18 ;  /* 0x00000006ff127819 */ /* 0x001fe40000011612 */
[----:B------:R0:W2:Y:S01]  /*5610*/  @!P3 LDG.E.U16 R36, [R42.64] ;  /* 0x000000062a24b981 */ /* 0x0000a2000c1e1500 */
[----:B------:R-:W-:Y:S01]  /*5620*/  IMAD R39, R39, c[0x0][0x188], RZ ;  /* 0x0000620027277a24 */ /* 0x000fe200078e02ff */
[----:B------:R-:W-:-:S03]  /*5630*/  SGXT.U32 R18, R18, 0x1 ;  /* 0x000000011212781a */ /* 0x000fc60000000000 */
[----:B------:R-:W-:Y:S01]  /*5640*/  IMAD.WIDE R38, R39, 0x2, R28 ;  /* 0x0000000227267825 */ /* 0x000fe200078e021c */
[----:B0-----:R-:W-:-:S06]  /*5650*/  PRMT R42, RZ, 0x7610, R42 ;  /* 0x00007610ff2a7816 */ /* 0x001fcc000000002a */
[----:B------:R0:W2:Y:S01]  /*5660*/  @!P2 LDG.E.U16 R42, [R38.64] ;  /* 0x00000006262aa981 */ /* 0x0000a2000c1e1500 */
[----:B------:R-:W-:Y:S02]  /*5670*/  SGXT.U32 R41, R41, 0x1 ;  /* 0x000000012929781a */ /* 0x000fe40000000000 */
[----:B0-----:R-:W-:-:S04]  /*5680*/  LOP3.LUT R39, R18, 0x38, RZ, 0xfc, !PT ;  /* 0x0000003812277812 */ /* 0x001fc800078efcff */
[----:B------:R-:W-:Y:S02]  /*5690*/  ISETP.GE.AND P2, PT, R39, UR4, PT ;  /* 0x0000000427007c0c */ /* 0x000fe4000bf46270 */
[----:B------:R-:W-:Y:S02]  /*56a0*/  LOP3.LUT R39, R18, 0xe, RZ, 0xfc, !PT ;  /* 0x0000000e12277812 */ /* 0x000fe400078efcff */
[----:B------:R-:W-:-:S03]  /*56b0*/  LOP3.LUT R41, R41, 0x30, RZ, 0xfc, !PT ;  /* 0x0000003029297812 */ /* 0x000fc600078efcff */
[----:B------:R-:W-:Y:S01]  /*56c0*/  IMAD R39, R39, c[0x0][0x188], RZ ;  /* 0x0000620027277a24 */ /* 0x000fe200078e02ff */
[----:B------:R-:W-:-:S03]  /*56d0*/  PRMT R45, RZ, 0x7610, R45 ;  /* 0x00007610ff2d7816 */ /* 0x000fc6000000002d */
[----:B------:R-:W-:Y:S01]  /*56e0*/  IMAD.WIDE R38, R39, 0x2, R28 ;  /* 0x0000000227267825 */ /* 0x000fe200078e021c */
[----:B------:R-:W-:-:S03]  /*56f0*/  PRMT R43, RZ, 0x7610, R43 ;  /* 0x00007610ff2b7816 */ /* 0x000fc6000000002b */
[----:B------:R-:W-:Y:S01]  /*5700*/  IMAD R41, R41, c[0x0][0x188], RZ ;  /* 0x0000620029297a24 */ /* 0x000fe200078e02ff */
[----:B------:R0:W2:Y:S03]  /*5710*/  @!P0 LDG.E.U16 R45, [R38.64] ;  /* 0x00000006262d8981 */ /* 0x0000a6000c1e1500 */
[----:B------:R-:W-:Y:S01]  /*5720*/  IMAD.WIDE R40, R41, 0x2, R28 ;  /* 0x0000000229287825 */ /* 0x000fe200078e021c */
[----:B------:R-:W-:Y:S02]  /*5730*/  PRMT R119, RZ, 0x7610, R119 ;  /* 0x00007610ff777816 */ /* 0x000fe40000000077 */
[----:B------:R-:W-:Y:S02]  /*5740*/  ISETP.GE.AND P1, PT, R24, UR4, PT ;  /* 0x0000000418007c0c */ /* 0x000fe4000bf26270 */
[----:B------:R1:W2:Y:S01]  /*5750*/  @!P4 LDG.E.U16 R43, [R40.64] ;  /* 0x00000006282bc981 */ /* 0x0002a2000c1e1500 */
[----:B0-----:R-:W-:-:S02]  /*5760*/  LOP3.LUT R39, R18, 0x38, RZ, 0xfc, !PT ;  /* 0x0000003812277812 */ /* 0x001fc400078efcff */
[----:B------:R-:W-:-:S03]  /*5770*/  LOP3.LUT R38, R18, 0x14, RZ, 0xfc, !PT ;  /* 0x0000001412267812 */ /* 0x000fc600078efcff */
[----:B------:R-:W-:Y:S01]  /*5780*/  IMAD R39, R39, c[0x0][0x188], RZ ;  /* 0x0000620027277a24 */ /* 0x000fe200078e02ff */
[----:B------:R-:W-:Y:S02]  /*5790*/  ISETP.GE.AND P0, PT, R38, UR4, PT ;  /* 0x0000000426007c0c */ /* 0x000fe4000bf06270 */
[----:B-1----:R-:W-:Y:S01]  /*57a0*/  LOP3.LUT R41, R18, 0x12, RZ, 0xfc, !PT ;  /* 0x0000001212297812 */ /* 0x002fe200078efcff */
[----:B------:R-:W-:Y:S01]  /*57b0*/  IMAD.WIDE R38, R39, 0x2, R28 ;  /* 0x0000000227267825 */ /* 0x000fe200078e021c */
[----:B------:R-:W-:-:S03]  /*57c0*/  PRMT R46, RZ, 0x7610, R46 ;  /* 0x00007610ff2e7816 */ /* 0x000fc6000000002e */
[----:B------:R-:W-:Y:S01]  /*57d0*/  IMAD R41, R41, c[0x0][0x188], RZ ;  /* 0x0000620029297a24 */ /* 0x000fe200078e02ff */
[----:B------:R0:W2:Y:S03]  /*57e0*/  @!P2 LDG.E.U16 R119, [R38.64] ;  /* 0x000000062677a981 */ /* 0x0000a6000c1e1500 */
[----:B------:R-:W-:-:S05]  /*57f0*/  IMAD.WIDE R40, R41, 0x2, R28 ;  /* 0x0000000229287825 */ /* 0x000fca00078e021c */
[----:B------:R1:W2:Y:S01]  /*5800*/  @!P1 LDG.E.U16 R46, [R40.64] ;  /* 0x00000006282e9981 */ /* 0x0002a2000c1e1500 */
[C---:B0-----:R-:W-:Y:S02]  /*5810*/  LOP3.LUT R39, R18.reuse, 0x14, RZ, 0xfc, !PT ;  /* 0x0000001412277812 */ /* 0x041fe400078efcff */
[----:B------:R-:W-:-:S03]  /*5820*/  LOP3.LUT R38, R18, 0x16, RZ, 0xfc, !PT ;  /* 0x0000001612267812 */ /* 0x000fc600078efcff */
[----:B------:R-:W-:Y:S01]  /*5830*/  IMAD R39, R39, c[0x0][0x188], RZ ;  /* 0x0000620027277a24 */ /* 0x000fe200078e02ff */
[----:B------:R-:W-:Y:S02]  /*5840*/  ISETP.GE.AND P1, PT, R38, UR4, PT ;  /* 0x0000000426007c0c */ /* 0x000fe4000bf26270 */
[----:B-1----:R-:W-:Y:S01]  /*5850*/  PRMT R40, RZ, 0x7610, R40 ;  /* 0x00007610ff287816 */ /* 0x002fe20000000028 */
[----:B------:R-:W-:-:S05]  /*5860*/  IMAD.WIDE R38, R39, 0x2, R28 ;  /* 0x0000000227267825 */ /* 0x000fca00078e021c */
[----:B------:R0:W2:Y:S01]  /*5870*/  @!P0 LDG.E.U16 R40, [R38.64] ;  /* 0x0000000626288981 */ /* 0x0000a2000c1e1500 */
[----:B------:R-:W-:Y:S02]  /*5880*/  PRMT R41, RZ, 0x7610, R41 ;  /* 0x00007610ff297816 */ /* 0x000fe40000000029 */
[C---:B0-----:R-:W-:Y:S02]  /*5890*/  LOP3.LUT R39, R18.reuse, 0x16, RZ, 0xfc, !PT ;  /* 0x0000001612277812 */ /* 0x041fe400078efcff */
[----:B------:R-:W-:-:S03]  /*58a0*/  LOP3.LUT R38, R18, 0x1a, RZ, 0xfc, !PT ;  /* 0x0000001a12267812 */ /* 0x000fc600078efcff */
[----:B------:R-:W-:Y:S01]  /*58b0*/  IMAD R39, R39, c[0x0][0x188], RZ ;  /* 0x0000620027277a24 */ /* 0x000fe200078e02ff */
[----:B------:R-:W-:-:S03]  /*58c0*/  ISETP.GE.AND P0, PT, R38, UR4, PT ;  /* 0x0000000426007c0c */ /* 0x000fc6000bf06270 */
        /* <DEDUP_REMOVED lines=71> */
[----:B------:R0:W3:Y:S01]  /*5d40*/  @!P1 LDG.E.U16 R191, [R38.64] ;  /* 0x0000000626bf9981 */ /* 0x0000e2000c1e1500 */
[----:B------:R-:W-:Y:S02]  /*5d50*/  PRMT R125, RZ, 0x7610, R125 ;  /* 0x00007610ff7d7816 */ /* 0x000fe4000000007d */
[C---:B0-----:R-:W-:Y:S02]  /*5d60*/  LOP3.LUT R39, R18.reuse, 0x2e, RZ, 0xfc, !PT ;  /* 0x0000002e12277812 */ /* 0x041fe400078efcff */
[----:B------:R-:W-:-:S03]  /*5d70*/  LOP3.LUT R38, R18, 0x34, RZ, 0xfc, !PT ;  /* 0x0000003412267812 */ /* 0x000fc600078efcff */
[----:B------:R-:W-:Y:S01]  /*5d80*/  IMAD R39, R39, c[0x0][0x188], RZ ;  /* 0x0000620027277a24 */ /* 0x000fe200078e02ff */
[----:B------:R-:W-:-:S03]  /*5d90*/  ISETP.GE.AND P1, PT, R38, UR4, PT ;  /* 0x0000000426007c0c */ /* 0x000fc6000bf26270 */
[----:B------:R-:W-:-:S05]  /*5da0*/  IMAD.WIDE R38, R39, 0x2, R28 ;  /* 0x0000000227267825 */ /* 0x000fca00078e021c */
[----:B------:R0:W4:Y:S01]  /*5db0*/  @!P0 LDG.E.U16 R125, [R38.64] ;  /* 0x00000006267d8981 */ /* 0x000122000c1e1500 */
[----:B------:R-:W-:Y:S02]  /*5dc0*/  PRMT R126, RZ, 0x7610, R126 ;  /* 0x00007610ff7e7816 */ /* 0x000fe4000000007e */
[C---:B0-----:R-:W-:Y:S02]  /*5dd0*/  LOP3.LUT R39, R18.reuse, 0x34, RZ, 0xfc, !PT ;  /* 0x0000003412277812 */ /* 0x041fe400078efcff */
[----:B------:R-:W-:-:S03]  /*5de0*/  LOP3.LUT R38, R18, 0x36, RZ, 0xfc, !PT ;  /* 0x0000003612267812 */ /* 0x000fc600078efcff */
[----:B------:R-:W-:Y:S01]  /*5df0*/  IMAD R39, R39, c[0x0][0x188], RZ ;  /* 0x0000620027277a24 */ /* 0x000fe200078e02ff */
[----:B------:R-:W-:-:S03]  /*5e00*/  ISETP.GE.AND P0, PT, R38, UR4, PT ;  /* 0x0000000426007c0c */ /* 0x000fc6000bf06270 */
[----:B------:R-:W-:-:S05]  /*5e10*/  IMAD.WIDE R38, R39, 0x2, R28 ;  /* 0x0000000227267825 */ /* 0x000fca00078e021c */
[----:B------:R0:W5:Y:S01]  /*5e20*/  @!P1 LDG.E.U16 R126, [R38.64] ;  /* 0x00000006267e9981 */ /* 0x000162000c1e1500 */
        /* <DEDUP_REMOVED lines=15> */
[----:B0-----:R-:W-:-:S05]  /*5f20*/  LOP3.LUT R39, R18, 0x3e, RZ, 0xfc, !PT ;  /* 0x0000003e12277812 */ /* 0x001fca00078efcff */
[----:B------:R-:W-:-:S04]  /*5f30*/  IMAD R39, R39, c[0x0][0x188], RZ ;  /* 0x0000620027277a24 */ /* 0x000fc800078e02ff */
[----:B------:R-:W-:-:S05]  /*5f40*/  IMAD.WIDE R38, R39, 0x2, R28 ;  /* 0x0000000227267825 */ /* 0x000fca00078e021c */
[----:B------:R0:W5:Y:S04]  /*5f50*/  @!P0 LDG.E.U16 R133, [R38.64] ;  /* 0x0000000626858981 */ /* 0x000168000c1e1500 */
[----:B------:R-:W-:Y:S06]  /*5f60*/  BAR.SYNC.DEFER_BLOCKING 0x0 ;  /* 0x0000000000007b1d */ /* 0x000fec0000010000 */
[----:B0-----:R-:W0:Y:S01]  /*5f70*/  S2R R39, SR_TID.X ;  /* 0x0000000000277919 */ /* 0x001e220000002100 */
[----:B------:R-:W-:-:S02]  /*5f80*/  IADD3 R38, P1, R17, R23, RZ ;  /* 0x0000001711267210 */ /* 0x000fc40007f3e0ff */
[----:B------:R-:W-:Y:S02]  /*5f90*/  PRMT R134, RZ, 0x7610, R134 ;  /* 0x00007610ff867816 */ /* 0x000fe40000000086 */
[----:B0-----:R-:W-:-:S04]  /*5fa0*/  LOP3.LUT R39, R39, 0x3f, RZ, 0xc0, !PT ;  /* 0x0000003f27277812 */ /* 0x001fc800078ec0ff */
[----:B------:R-:W-:Y:S01]  /*5fb0*/  ISETP.GE.AND P0, PT, R39, UR4, PT ;  /* 0x0000000427007c0c */ /* 0x000fe2000bf06270 */
[----:B------:R-:W-:Y:S01]  /*5fc0*/  IMAD.X R39, R16, 0x1, R22, P1 ;  /* 0x0000000110277824 */ /* 0x000fe200008e0616 */
[----:B------:R-:W-:-:S11]  /*5fd0*/  PRMT R135, RZ, 0x7610, R135 ;  /* 0x00007610ff877816 */ /* 0x000fd60000000087 */
[----:B------:R0:W5:Y:S02]  /*5fe0*/  @!P0 LDG.E.U16 R134, [R38.64] ;  /* 0x0000000626868981 */ /* 0x000164000c1e1500 */
[----:B0-----:R-:W-:-:S05]  /*5ff0*/  IADD3 R38, P1, R226, R23, RZ ;  /* 0x00000017e2267210 */ /* 0x001fca0007f3e0ff */
[----:B------:R-:W-:-:S05]  /*6000*/  IMAD.X R39, R199, 0x1, R22, P1 ;  /* 0x00000001c7277824 */ /* 0x000fca00008e0616 */
[----:B------:R0:W5:Y:S01]  /*6010*/  @!P0 LDG.E.U16 R135, [R38.64] ;  /* 0x0000000626878981 */ /* 0x000162000c1e1500 */
[----:B------:R-:W-:Y:S02]  /*6020*/  PRMT R182, RZ, 0x7610, R182 ;  /* 0x00007610ffb67816 */ /* 0x000fe400000000b6 */
        /* <DEDUP_REMOVED lines=17> */
[----:B------:R-:W-:Y:S01]  /*6140*/  IMAD.X R39, R168, 0x1, R22, P1 ;  /* 0x00000001a8277824 */ /* 0x000fe200008e0616 */
[----:B--2---:R0:W-:Y:S04]  /*6150*/  STS.U16 [R19+0x4000], R124 ;  /* 0x0040007c13007388 */ /* 0x0041e80000000400 */
[----:B------:R1:W2:Y:S01]  /*6160*/  @!P0 LDG.E.U16 R186, [R38.64] ;  /* 0x0000000626ba8981 */ /* 0x0002a2000c1e1500 */
[----:B0-----:R-:W-:Y:S02]  /*6170*/  PRMT R124, RZ, 0x7610, R124 ;  /* 0x00007610ff7c7816 */ /* 0x001fe4000000007c */
[----:B-1----:R-:W-:-:S05]  /*6180*/  IADD3 R38, P1, R165, R23, RZ ;  /* 0x00000017a5267210 */ /* 0x002fca0007f3e0ff */
[----:B------:R-:W-:Y:S01]  /*6190*/  IMAD.X R39, R164, 0x1, R22, P1 ;  /* 0x00000001a4277824 */ /* 0x000fe200008e0616 */
[----:B---3--:R0:W-:Y:S04]  /*61a0*/  STS.U16 [R19+0x4400], R117 ;  /* 0x0044007513007388 */ /* 0x0081e80000000400 */
[----:B------:R1:W3:Y:S01]  /*61b0*/  @!P0 LDG.E.U16 R124, [R38.64] ;  /* 0x00000006267c8981 */ /* 0x0002e2000c1e1500 */
[----:B0-----:R-:W-:Y:S02]  /*61c0*/  PRMT R117, RZ, 0x7610, R117 ;  /* 0x00007610ff757816 */ /* 0x001fe40000000075 */
[----:B-1----:R-:W-:-:S05]  /*61d0*/  IADD3 R38, P1, R158, R23, RZ ;  /* 0x000000179e267210 */ /* 0x002fca0007f3e0ff */
[----:B------:R-:W-:Y:S01]  /*61e0*/  IMAD.X R39, R157, 0x1, R22, P1 ;  /* 0x000000019d277824 */ /* 0x000fe200008e0616 */
[----:B----4-:R0:W-:Y:S04]  /*61f0*/  STS.U16 [R19+0x4800], R111 ;  /* 0x0048006f13007388 */ /* 0x0101e80000000400 */
[----:B------:R1:W4:Y:S01]  /*6200*/  @!P0 LDG.E.U16 R117, [R38.64] ;  /* 0x0000000626758981 */ /* 0x000322000c1e1500 */
[----:B0-----:R-:W-:Y:S02]  /*6210*/  PRMT R111, RZ, 0x7610, R111 ;  /* 0x00007610ff6f7816 */ /* 0x001fe4000000006f */
[----:B-1----:R-:W-:-:S05]  /*6220*/  IADD3 R38, P1, R204, R23, RZ ;  /* 0x00000017cc267210 */ /* 0x002fca0007f3e0ff */
[----:B------:R-:W-:Y:S01]  /*6230*/  IMAD.X R39, R155, 0x1, R22, P1 ;  /* 0x000000019b277824 */ /* 0x000fe200008e0616 */
[----:B-----5:R0:W-:Y:S04]  /*6240*/  STS.U16 [R19+0x4c00], R44 ;  /* 0x004c002c13007388 */ /* 0x0201e80000000400 */
[----:B------:R1:W5:Y:S01]  /*6250*/  @!P0 LDG.E.U16 R111, [R38.64] ;  /* 0x00000006266f8981 */ /* 0x000362000c1e1500 */
[----:B0-----:R-:W-:Y:S02]  /*6260*/  PRMT R44, RZ, 0x7610, R44 ;  /* 0x00007610ff2c7816 */ /* 0x001fe4000000002c */
[----:B-1----:R-:W-:-:S05]  /*6270*/  IADD3 R38, P1, R236, R23, RZ ;  /* 0x00000017ec267210 */ /* 0x002fca0007f3e0ff */
[----:B------:R-:W-:-:S05]  /*6280*/  IMAD.X R39, R201, 0x1, R22, P1 ;  /* 0x00000001c9277824 */ /* 0x000fca00008e0616 */
[----:B------:R0:W2:Y:S01]  /*6290*/  @!P0 LDG.E.U16 R44, [R38.64] ;  /* 0x00000006262c8981 */ /* 0x0000a2000c1e1500 */
[----:B------:R-:W-:-:S03]  /*62a0*/  PRMT R190, RZ, 0x7610, R190 ;  /* 0x00007610ffbe7816 */ /* 0x000fc600000000be */
[----:B------:R1:W-:Y:S01]  /*62b0*/  STS.U16 [R19+0x5400], R36 ;  /* 0x0054002413007388 */ /* 0x0003e20000000400 */
[----:B0-----:R-:W-:-:S05]  /*62c0*/  IADD3 R38, P1, R147, R23, RZ ;  /* 0x0000001793267210 */ /* 0x001fca0007f3e0ff */
[--C-:B------:R-:W-:Y:S01]  /*62d0*/  IMAD.X R39, R146, 0x1, R22.reuse, P1 ;  /* 0x0000000192277824 */ /* 0x100fe200008e0616 */
[----:B-1----:R-:W-:Y:S01]  /*62e0*/  IADD3 R36, P1, R141, R23, RZ ;  /* 0x000000178d247210 */ /* 0x002fe20007f3e0ff */
[----:B------:R0:W-:Y:S04]  /*62f0*/  STS.U16 [R19+0x5000], R37 ;  /* 0x0050002513007388 */ /* 0x0001e80000000400 */
[----:B------:R1:W2:Y:S01]  /*6300*/  @!P0 LDG.E.U16 R190, [R38.64] ;  /* 0x0000000626be8981 */ /* 0x0002a2000c1e1500 */
[----:B0-----:R-:W-:Y:S01]  /*6310*/  IMAD.X R37, R140, 0x1, R22, P1 ;  /* 0x000000018c257824 */ /* 0x001fe200008e0616 */
[----:B-1----:R-:W-:-:S06]  /*6320*/  PRMT R38, RZ, 0x7610, R38 ;  /* 0x00007610ff267816 */ /* 0x002fcc0000000026 */
[----:B------:R0:W2:Y:S01]  /*6330*/  @!P0 LDG.E.U16 R38, [R36.64] ;  /* 0x0000000624268981 */ /* 0x0000a2000c1e1500 */
[----:B------:R-:W-:Y:S02]  /*6340*/  PRMT R39, RZ, 0x7610, R39 ;  /* 0x00007610ff277816 */ /* 0x000fe40000000027 */
[----:B0-----:R-:W-:-:S05]  /*6350*/  IADD3 R36, P1, R130, R23, RZ ;  /* 0x0000001782247210 */ /* 0x001fca0007f3e0ff */
[----:B------:R-:W-:Y:S01]  /*6360*/  IMAD.X R37, R129, 0x1, R22, P1 ;  /* 0x0000000181257824 */ /* 0x000fe200008e0616 */
[----:B------:R0:W-:Y:S04]  /*6370*/  STS.U16 [R19+0x5800], R43 ;  /* 0x0058002b13007388 */ /* 0x0001e80000000400 */
[----:B------:R1:W2:Y:S01]  /*6380*/  @!P0 LDG.E.U16 R39, [R36.64] ;  /* 0x0000000624278981 */ /* 0x0002a2000c1e1500 */
[----:B0-----:R-:W-:Y:S02]  /*6390*/  PRMT R43, RZ, 0x7610, R43 ;  /* 0x00007610ff2b7816 */ /* 0x001fe4000000002b */
[----:B-1----:R-:W-:-:S05]  /*63a0*/  IADD3 R36, P1, R230, R23, RZ ;  /* 0x00000017e6247210 */ /* 0x002fca0007f3e0ff */
[----:B------:R-:W-:Y:S01]  /*63b0*/  IMAD.X R37, R31, 0x1, R22, P1 ;  /* 0x000000011f257824 */ /* 0x000fe200008e0616 */
[----:B------:R0:W-:Y:S04]  /*63c0*/  STS.U16 [R19+0x5c00], R119 ;  /* 0x005c007713007388 */ /* 0x0001e80000000400 */
[----:B------:R1:W2:Y:S04]  /*63d0*/  @!P0 LDG.E.U16 R43, [R36.64] ;  /* 0x00000006242b8981 */ /* 0x0002a8000c1e1500 */
[----:B------:R1:W-:Y:S01]  /*63e0*/  STS.U16 [R249+0x4500], R34 ;  /* 0x00450022f9007388 */ /* 0x0003e20000000400 */
[----:B0-----:R-:W-:-:S02]  /*63f0*/  PRMT R119, RZ, 0x7610, R119 ;  /* 0x00007610ff777816 */ /* 0x001fc40000000077 */
[----:B-1----:R-:W-:-:S05]  /*6400*/  IADD3 R36, P1, R5, R23, RZ ;  /* 0x0000001705247210 */ /* 0x002fca0007f3e0ff */
[--C-:B------:R-:W-:Y:S01]  /*6410*/  IMAD.X R37, R4, 0x1, R22.reuse, P1 ;  /* 0x0000000104257824 */ /* 0x100fe200008e0616 */
[----:B------:R-:W-:Y:S01]  /*6420*/  IADD3 R34, P1, R12, R23, RZ ;  /* 0x000000170c227210 */ /* 0x000fe20007f3e0ff */
        /* <DEDUP_REMOVED lines=74> */
[----:B---3--:R-:W-:Y:S01]  /*68d0*/  IADD3 R32, P1, R7, R23, RZ ;  /* 0x0000001707207210 */ /* 0x008fe20007f3e0ff */
[----:B------:R0:W-:Y:S04]  /*68e0*/  STS.U16 [R247+0x4300], R33 ;  /* 0x00430021f7007388 */ /* 0x0001e80000000400 */
[----:B------:R1:W3:Y:S01]  /*68f0*/  @!P0 LDG.E.U16 R132, [R34.64] ;  /* 0x0000000622848981 */ /* 0x0002e2000c1e1500 */
[----:B0-----:R-:W-:Y:S01]  /*6900*/  IMAD.X R33, R6, 0x1, R22, P1 ;  /* 0x0000000106217824 */ /* 0x001fe200008e0616 */
[----:B-1----:R-:W-:-:S06]  /*6910*/  PRMT R34, RZ, 0x7610, R34 ;  /* 0x00007610ff227816 */ /* 0x002fcc0000000022 */
[----:B------:R0:W2:Y:S01]  /*6920*/  @!P0 LDG.E.U16 R34, [R32.64] ;  /* 0x0000000620228981 */ /* 0x0000a2000c1e1500 */
[----:B------:R-:W-:Y:S02]  /*6930*/  PRMT R35, RZ, 0x7610, R35 ;  /* 0x00007610ff237816 */ /* 0x000fe40000000023 */
[----:B0-----:R-:W-:-:S05]  /*6940*/  IADD3 R32, P1, R227, R23, RZ ;  /* 0x00000017e3207210 */ /* 0x001fca0007f3e0ff */
[----:B------:R-:W-:Y:S01]  /*6950*/  IMAD.X R33, R13, 0x1, R22, P1 ;  /* 0x000000010d217824 */ /* 0x000fe200008e0616 */
[----:B------:R0:W-:Y:S04]  /*6960*/  STS.U16 [R247+0x4b00], R41 ;  /* 0x004b0029f7007388 */ /* 0x0001e80000000400 */
[----:B------:R1:W3:Y:S01]  /*6970*/  @!P0 LDG.E.U16 R35, [R32.64] ;  /* 0x0000000620238981 */ /* 0x0002e2000c1e1500 */
[----:B0-----:R-:W-:Y:S02]  /*6980*/  PRMT R41, RZ, 0x7610, R41 ;  /* 0x00007610ff297816 */ /* 0x001fe40000000029 */
[----:B-1----:R-:W-:-:S05]  /*6990*/  IADD3 R32, P1, R224, R23, RZ ;  /* 0x00000017e0207210 */ /* 0x002fca0007f3e0ff */
        /* <DEDUP_REMOVED lines=31> */
[----:B------:R0:W-:Y:S04]  /*6b90*/  STS.U16 [R19], R135 ;  /* 0x0000008713007388 */ /* 0x0001e80000000400 */
        /* <DEDUP_REMOVED lines=38> */
[----:B------:R-:W-:Y:S01]  /*6e00*/  IMAD.X R33, R8, 0x1, R22, P1 ;  /* 0x0000000108217824 */ /* 0x000fe200008e0616 */
[----:B--2---:R0:W-:Y:S04]  /*6e10*/  STS.U16 [R19+0x2400], R44 ;  /* 0x0024002c13007388 */ /* 0x0041e80000000400 */
        /* <DEDUP_REMOVED lines=34> */
[----:B------:R-:W-:Y:S04]  /*7040*/  STS.U16 [R19+0x2800], R190 ;  /* 0x002800be13007388 */ /* 0x000fe80000000400 */
[----:B------:R0:W2:Y:S04]  /*7050*/  @!P0 LDG.E.U16 R36, [R32.64] ;  /* 0x0000000620248981 */ /* 0x0000a8000c1e1500 */
[----:B------:R1:W-:Y:S01]  /*7060*/  STS.U16 [R249+0x100], R37 ;  /* 0x00010025f9007388 */ /* 0x0003e20000000400 */
[----:B0-----:R-:W-:-:S02]  /*7070*/  IADD3 R32, P1, R160, R23, RZ ;  /* 0x00000017a0207210 */ /* 0x001fc40007f3e0ff */
[----:B-1----:R-:W-:-:S03]  /*7080*/  PRMT R37, RZ, 0x7610, R37 ;  /* 0x00007610ff257816 */ /* 0x002fc60000000025 */
        /* <DEDUP_REMOVED lines=25> */
[----:B------:R-:W-:-:S05]  /*7220*/  IMAD.X R33, R131, 0x1, R22, P1 ;  /* 0x0000000183217824 */ /* 0x000fca00008e0616 */
        /* <DEDUP_REMOVED lines=14> */
[----:B------:R-:W2:Y:S04]  /*7310*/  @!P0 LDG.E.U16 R40, [R32.64] ;  /* 0x0000000620288981 */ /* 0x000ea8000c1e1500 */
[----:B------:R-:W-:Y:S04]  /*7320*/  STS.U16 [R249+0x1900], R191 ;  /* 0x001900bff9007388 */ /* 0x000fe80000000400 */
[----:B------:R-:W-:Y:S04]  /*7330*/  STS.U16 [R249+0x2500], R47 ;  /* 0x0025002ff9007388 */ /* 0x000fe80000000400 */
[----:B------:R-:W-:Y:S04]  /*7340*/  STS.U16 [R249+0x2900], R109 ;  /* 0x0029006df9007388 */ /* 0x000fe80000000400 */
[----:B------:R-:W-:Y:S04]  /*7350*/  STS.U16 [R249+0x2d00], R118 ;  /* 0x002d0076f9007388 */ /* 0x000fe80000000400 */
[----:B------:R-:W-:Y:S04]  /*7360*/  STS.U16 [R249+0x3100], R126 ;  /* 0x0031007ef9007388 */ /* 0x000fe80000000400 */
[----:B---3--:R-:W-:Y:S04]  /*7370*/  STS.U16 [R249+0x3500], R132 ;  /* 0x00350084f9007388 */ /* 0x008fe80000000400 */
[----:B------:R-:W-:Y:S04]  /*7380*/  STS.U16 [R249+0x3900], R34 ;  /* 0x00390022f9007388 */ /* 0x000fe80000000400 */
        /* <DEDUP_REMOVED lines=10> */
[----:B------:R0:W-:Y:S04]  /*7430*/  STS.U16 [R248+0x2600], R183 ;  /* 0x002600b7f8007388 */ /* 0x0001e80000000400 */
[----:B------:R-:W-:Y:S04]  /*7440*/  STS.U16 [R248+0x2a00], R184 ;  /* 0x002a00b8f8007388 */ /* 0x000fe80000000400 */
[----:B------:R-:W-:Y:S04]  /*7450*/  STS.U16 [R248+0x2e00], R185 ;  /* 0x002e00b9f8007388 */ /* 0x000fe80000000400 */
[----:B----4-:R-:W-:Y:S04]  /*7460*/  STS.U16 [R248+0x3200], R124 ;  /* 0x0032007cf8007388 */ /* 0x010fe80000000400 */
[----:B-----5:R-:W-:Y:S04]  /*7470*/  STS.U16 [R248+0x3600], R117 ;  /* 0x00360075f8007388 */ /* 0x020fe80000000400 */
[----:B--2---:R-:W-:Y:S04]  /*7480*/  STS.U16 [R248+0x3a00], R111 ;  /* 0x003a006ff8007388 */ /* 0x004fe80000000400 */
        /* <DEDUP_REMOVED lines=17> */
[----:B------:R-:W-:Y:S01]  /*75a0*/  BAR.SYNC.DEFER_BLOCKING 0x0 ;  /* 0x0000000000007b1d */ /* 0x000fe20000010000 */
[----:B0-----:R-:W-:-:S02]  /*75b0*/  LOP3.LUT R183, R20, 0x20, RZ, 0x3c, !PT ;  /* 0x0000002014b77812 */ /* 0x001fc400078e3cff */
[C---:B------:R-:W-:Y:S02]  /*75c0*/  LOP3.LUT R182, R20.reuse, 0x40, RZ, 0x3c, !PT ;  /* 0x0000004014b67812 */ /* 0x040fe400078e3cff */
[----:B------:R-:W-:Y:S01]  /*75d0*/  LOP3.LUT R191, R20, 0x60, RZ, 0x3c, !PT ;  /* 0x0000006014bf7812 */ /* 0x000fe200078e3cff */
[----:B------:R-:W-:Y:S04]  /*75e0*/  LDSM.16.MT88.4 R132, [R20+0x4000] ;  /* 0x004000001484783b */ /* 0x000fe80000004200 */
[----:B------:R-:W0:Y:S04]  /*75f0*/  LDSM.16.M88.4 R44, [R21] ;  /* 0x00000000152c783b */ /* 0x000e280000000200 */
[----:B------:R-:W1:Y:S04]  /*7600*/  LDSM.16.M88.4 R40, [R21+0x1000] ;  /* 0x001000001528783b */ /* 0x000e680000000200 */
[----:B------:R-:W2:Y:S04]  /*7610*/  LDSM.16.M88.4 R36, [R21+0x2000] ;  /* 0x002000001524783b */ /* 0x000ea80000000200 */
[----:B------:R-:W3:Y:S04]  /*7620*/  LDSM.16.M88.4 R32, [R21+0x3000] ;  /* 0x003000001520783b */ /* 0x000ee80000000200 */
[----:B------:R-:W4:Y:S04]  /*7630*/  LDSM.16.MT88.4 R124, [R183+0x4000] ;  /* 0x00400000b77c783b */ /* 0x000f280000004200 */
[----:B------:R-:W5:Y:S04]  /*7640*/  LDSM.16.MT88.4 R116, [R182+0x4000] ;  /* 0x00400000b674783b */ /* 0x000f680000004200 */
[----:B------:R-:W3:Y:S01]  /*7650*/  LDSM.16.MT88.4 R108, [R191+0x4000] ;  /* 0x00400000bf6c783b */ /* 0x000ee20000004200 */
[C---:B0-----:R-:W-:Y:S08]  /*7660*/  HMMA.16816.F32 R96, R132.reuse, R44, R96 ;  /* 0x0000002c8460723c */ /* 0x041ff00000001860 */
[C---:B-1----:R-:W-:Y:S08]  /*7670*/  HMMA.16816.F32 R100, R132.reuse, R40, R100 ;  /* 0x000000288464723c */ /* 0x042ff00000001864 */
[C---:B--2---:R-:W-:Y:S08]  /*7680*/  HMMA.16816.F32 R92, R132.reuse, R36, R92 ;  /* 0x00000024845c723c */ /* 0x044ff0000000185c */
[----:B---3--:R-:W-:Y:S01]  /*7690*/  HMMA.16816.F32 R88, R132, R32, R88 ;  /* 0x000000208458723c */ /* 0x008fe20000001858 */
[----:B------:R-:W0:Y:S07]  /*76a0*/  LDSM.16.MT88.4 R132, [R20+0x4800] ;  /* 0x004800001484783b */ /* 0x000e2e0000004200 */
[C---:B----4-:R-:W-:Y:S08]  /*76b0*/  HMMA.16816.F32 R84, R124.reuse, R44, R84 ;  /* 0x0000002c7c54723c */ /* 0x050ff00000001854 */
[C---:B------:R-:W-:Y:S08]  /*76c0*/  HMMA.16816.F32 R80, R124.reuse, R40, R80 ;  /* 0x000000287c50723c */ /* 0x040ff00000001850 */
[C---:B------:R-:W-:Y:S08]  /*76d0*/  HMMA.16816.F32 R76, R124.reuse, R36, R76 ;  /* 0x000000247c4c723c */ /* 0x040ff0000000184c */
[----:B------:R-:W-:Y:S01]  /*76e0*/  HMMA.16816.F32 R72, R124, R32, R72 ;  /* 0x000000207c48723c */ /* 0x000fe20000001848 */
[----:B------:R-:W1:Y:S07]  /*76f0*/  LDSM.16.MT88.4 R124, [R183+0x4800] ;  /* 0x00480000b77c783b */ /* 0x000e6e0000004200 */
[C---:B-----5:R-:W-:Y:S08]  /*7700*/  HMMA.16816.F32 R68, R116.reuse, R44, R68 ;  /* 0x0000002c7444723c */ /* 0x060ff00000001844 */
[C---:B------:R-:W-:Y:S08]  /*7710*/  HMMA.16816.F32 R52, R116.reuse, R40, R52 ;  /* 0x000000287434723c */ /* 0x040ff00000001834 */
[C---:B------:R-:W-:Y:S08]  /*7720*/  HMMA.16816.F32 R48, R116.reuse, R36, R48 ;  /* 0x000000247430723c */ /* 0x040ff00000001830 */
[----:B------:R-:W-:Y:S01]  /*7730*/  HMMA.16816.F32 R56, R116, R32, R56 ;  /* 0x000000207438723c */ /* 0x000fe20000001838 */
[----:B------:R-:W2:Y:S07]  /*7740*/  LDSM.16.MT88.4 R116, [R182+0x4800] ;  /* 0x00480000b674783b */ /* 0x000eae0000004200 */
[C---:B------:R-:W-:Y:S08]  /*7750*/  HMMA.16816.F32 R60, R108.reuse, R44, R60 ;  /* 0x0000002c6c3c723c */ /* 0x040ff0000000183c */
[C---:B------:R-:W-:Y:S08]  /*7760*/  HMMA.16816.F32 R64, R108.reuse, R40, R64 ;  /* 0x000000286c40723c */ /* 0x040ff00000001840 */
[C---:B------:R-:W-:Y:S08]  /*7770*/  HMMA.16816.F32 R104, R108.reuse, R36, R104 ;  /* 0x000000246c68723c */ /* 0x040ff00000001868 */
[----:B------:R-:W-:Y:S01]  /*7780*/  HMMA.16816.F32 R112, R108, R32, R112 ;  /* 0x000000206c70723c */ /* 0x000fe20000001870 */
[----:B------:R-:W3:Y:S07]  /*7790*/  LDSM.16.MT88.4 R108, [R191+0x4800] ;  /* 0x00480000bf6c783b */ /* 0x000eee0000004200 */
[C---:B0-----:R-:W-:Y:S08]  /*77a0*/  HMMA.16816.F32 R96, R132.reuse, R46, R96 ;  /* 0x0000002e8460723c */ /* 0x041ff00000001860 */
[C---:B------:R-:W-:Y:S08]  /*77b0*/  HMMA.16816.F32 R100, R132.reuse, R42, R100 ;  /* 0x0000002a8464723c */ /* 0x040ff00000001864 */
[----:B------:R-:W-:Y:S08]  /*77c0*/  HMMA.16816.F32 R92, R132, R38, R92 ;  /* 0x00000026845c723c */ /* 0x000ff0000000185c */
[C---:B-1----:R-:W-:Y:S08]  /*77d0*/  HMMA.16816.F32 R84, R124.reuse, R46, R84 ;  /* 0x0000002e7c54723c */ /* 0x042ff00000001854 */
[C---:B------:R-:W-:Y:S08]  /*77e0*/  HMMA.16816.F32 R80, R124.reuse, R42, R80 ;  /* 0x0000002a7c50723c */ /* 0x040ff00000001850 */
[----:B------:R-:W-:Y:S08]  /*77f0*/  HMMA.16816.F32 R76, R124, R38, R76 ;  /* 0x000000267c4c723c */ /* 0x000ff0000000184c */
[C---:B--2---:R-:W-:Y:S08]  /*7800*/  HMMA.16816.F32 R68, R116.reuse, R46, R68 ;  /* 0x0000002e7444723c */ /* 0x044ff00000001844 */
[C---:B------:R-:W-:Y:S08]  /*7810*/  HMMA.16816.F32 R52, R116.reuse, R42, R52 ;  /* 0x0000002a7434723c */ /* 0x040ff00000001834 */
[----:B------:R-:W-:Y:S08]  /*7820*/  HMMA.16816.F32 R48, R116, R38, R48 ;  /* 0x000000267430723c */ /* 0x000ff00000001830 */
[C---:B---3--:R-:W-:Y:S01]  /*7830*/  HMMA.16816.F32 R44, R108.reuse, R46, R60 ;  /* 0x0000002e6c2c723c */ /* 0x048fe2000000183c */
[----:B------:R-:W-:Y:S07]  /*7840*/  LDSM.16.M88.4 R60, [R25] ;  /* 0x00000000193c783b */ /* 0x000fee0000000200 */
[C---:B------:R-:W-:Y:S01]  /*7850*/  HMMA.16816.F32 R40, R108.reuse, R42, R64 ;  /* 0x0000002a6c28723c */ /* 0x040fe20000001840 */
[----:B------:R-:W-:Y:S07]  /*7860*/  LDSM.16.M88.4 R64, [R25+0x1000] ;  /* 0x001000001940783b */ /* 0x000fee0000000200 */
[----:B------:R-:W-:Y:S01]  /*7870*/  HMMA.16816.F32 R36, R108, R38, R104 ;  /* 0x000000266c24723c */ /* 0x000fe20000001868 */
[----:B------:R-:W-:Y:S01]  /*7880*/  IMAD.MOV.U32 R24, RZ, RZ, c[0x0][0x18c] ;  /* 0x00006300ff187624 */ /* 0x000fe200078e00ff */
[----:B------:R-:W-:Y:S06]  /*7890*/  LDSM.16.M88.4 R104, [R25+0x2000] ;  /* 0x002000001968783b */ /* 0x000fec0000000200 */
[-C--:B------:R-:W-:Y:S01]  /*78a0*/  HMMA.16816.F32 R88, R132, R34.reuse, R88 ;  /* 0x000000228458723c */ /* 0x080fe20000001858 */
[----:B------:R-:W0:Y:S07]  /*78b0*/  LDSM.16.MT88.4 R132, [R20+0x5000] ;  /* 0x005000001484783b */ /* 0x000e2e0000004200 */
[-C--:B------:R-:W-:Y:S01]  /*78c0*/  HMMA.16816.F32 R72, R124, R34.reuse, R72 ;  /* 0x000000227c48723c */ /* 0x080fe20000001848 */
[----:B------:R-:W1:Y:S07]  /*78d0*/  LDSM.16.MT88.4 R124, [R183+0x5000] ;  /* 0x00500000b77c783b */ /* 0x000e6e0000004200 */
[-C--:B------:R-:W-:Y:S01]  /*78e0*/  HMMA.16816.F32 R56, R116, R34.reuse, R56 ;  /* 0x000000227438723c */ /* 0x080fe20000001838 */
[----:B------:R-:W2:Y:S07]  /*78f0*/  LDSM.16.MT88.4 R116, [R182+0x5000] ;  /* 0x00500000b674783b */ /* 0x000eae0000004200 */
[----:B------:R-:W-:Y:S01]  /*7900*/  HMMA.16816.F32 R108, R108, R34, R112 ;  /* 0x000000226c6c723c */ /* 0x000fe20000001870 */
[----:B------:R-:W3:Y:S01]  /*7910*/  LDSM.16.MT88.4 R32, [R191+0x5000] ;  /* 0x00500000bf20783b */ /* 0x000ee20000004200 */
[----:B------:R-:W-:-:S03]  /*7920*/  IMAD.SHL.U32 R24, R24, 0x40, RZ ;  /* 0x0000004018187824 */ /* 0x000fc600078e00ff */
[----:B------:R-:W4:Y:S03]  /*7930*/  LDSM.16.M88.4 R112, [R25+0x3000] ;  /* 0x003000001970783b */ /* 0x000f260000000200 */
[-C--:B0-----:R-:W-:Y:S08]  /*7940*/  HMMA.16816.F32 R96, R132, R60.reuse, R96 ;  /* 0x0000003c8460723c */ /* 0x081ff00000001860 */
[-C--:B-1----:R-:W-:Y:S08]  /*7950*/  HMMA.16816.F32 R84, R124, R60.reuse, R84 ;  /* 0x0000003c7c54723c */ /* 0x082ff00000001854 */
[-C--:B--2---:R-:W-:Y:S08]  /*7960*/  HMMA.16816.F32 R68, R116, R60.reuse, R68 ;  /* 0x0000003c7444723c */ /* 0x084ff00000001844 */
[----:B---3--:R-:W-:Y:S07]  /*7970*/  HMMA.16816.F32 R44, R32, R60, R44 ;  /* 0x0000003c202c723c */ /* 0x008fee000000182c */
[----:B------:R-:W-:-:S02]  /*7980*/  IMAD.MOV.U32 R60, RZ, RZ, R17 ;  /* 0x000000ffff3c7224 */ /* 0x000fc400078e0011 */
[----:B------:R-:W-:Y:S01]  /*7990*/  IMAD.MOV.U32 R61, RZ, RZ, R16 ;  /* 0x000000ffff3d7224 */ /* 0x000fe200078e0010 */
[----:B------:R-:W-:Y:S03]  /*79a0*/  HMMA.16816.F32 R100, R132, R64, R100 ;  /* 0x000000408464723c */ /* 0x000fe60000001864 */
[----:B------:R-:W-:-:S05]  /*79b0*/  IMAD.WIDE R60, R24, 0x2, R60 ;  /* 0x00000002183c7825 */ /* 0x000fca00078e023c */
[----:B------:R-:W-:Y:S01]  /*79c0*/  HMMA.16816.F32 R80, R124, R64, R80 ;  /* 0x000000407c50723c */ /* 0x000fe20000001850 */
[----:B------:R-:W-:Y:S02]  /*79d0*/  IMAD.MOV.U32 R17, RZ, RZ, R60 ;  /* 0x000000ffff117224 */ /* 0x000fe400078e003c */
[----:B------:R-:W-:-:S05]  /*79e0*/  IMAD.MOV.U32 R16, RZ, RZ, R61 ;  /* 0x000000ffff107224 */ /* 0x000fca00078e003d */
[----:B------:R-:W-:Y:S01]  /*79f0*/  HMMA.16816.F32 R52, R116, R64, R52 ;  /* 0x000000407434723c */ /* 0x000fe20000001834 */
[----:B------:R-:W-:-:S07]  /*7a00*/  IMAD.MOV.U32 R60, RZ, RZ, R12 ;  /* 0x000000ffff3c7224 */ /* 0x000fce00078e000c */
[----:B------:R-:W-:Y:S01]  /*7a10*/  HMMA.16816.F32 R40, R32, R64, R40 ;  /* 0x000000402028723c */ /* 0x000fe20000001828 */
[----:B------:R-:W-:-:S06]  /*7a20*/  IMAD.MOV.U32 R61, RZ, RZ, R11 ;  /* 0x000000ffff3d7224 */ /* 0x000fcc00078e000b */
[----:B------:R-:W-:Y:S02]  /*7a30*/  IMAD.MOV.U32 R64, RZ, RZ, R15 ;  /* 0x000000ffff407224 */ /* 0x000fe400078e000f */
[----:B------:R-:W-:-:S04]  /*7a40*/  IMAD.MOV.U32 R65, RZ, RZ, R14 ;  /* 0x000000ffff417224 */ /* 0x000fc800078e000e */
[----:B------:R-:W-:-:S04]  /*7a50*/  IMAD.WIDE R64, R24, 0x2, R64 ;  /* 0x0000000218407825 */ /* 0x000fc800078e0240 */
[----:B------:R-:W-:Y:S02]  /*7a60*/  IMAD.MOV.U32 R15, RZ, RZ, R64 ;  /* 0x000000ffff0f7224 */ /* 0x000fe400078e0040 */
[----:B------:R-:W-:Y:S02]  /*7a70*/  IMAD.MOV.U32 R14, RZ, RZ, R65 ;  /* 0x000000ffff0e7224 */ /* 0x000fe400078e0041 */
[----:B------:R-:W-:-:S04]  /*7a80*/  IMAD.WIDE R60, R24, 0x2, R60 ;  /* 0x00000002183c7825 */ /* 0x000fc800078e023c */
[----:B------:R-:W-:Y:S02]  /*7a90*/  IMAD.MOV.U32 R64, RZ, RZ, R10 ;  /* 0x000000ffff407224 */ /* 0x000fe400078e000a */
[----:B------:R-:W-:Y:S02]  /*7aa0*/  IMAD.MOV.U32 R65, RZ, RZ, R9 ;  /* 0x000000ffff417224 */ /* 0x000fe400078e0009 */
[----:B------:R-:W-:Y:S02]  /*7ab0*/  IMAD.MOV.U32 R12, RZ, RZ, R60 ;  /* 0x000000ffff0c7224 */ /* 0x000fe400078e003c */
[----:B------:R-:W-:-:S04]  /*7ac0*/  IMAD.WIDE R64, R24, 0x2, R64 ;  /* 0x0000000218407825 */ /* 0x000fc800078e0240 */
[----:B------:R-:W-:Y:S02]  /*7ad0*/  IMAD.MOV.U32 R11, RZ, RZ, R61 ;  /* 0x000000ffff0b7224 */ /* 0x000fe400078e003d */
[----:B------:R-:W-:Y:S02]  /*7ae0*/  IMAD.MOV.U32 R60, RZ, RZ, R7 ;  /* 0x000000ffff3c7224 */ /* 0x000fe400078e0007 */
[----:B------:R-:W-:Y:S02]  /*7af0*/  IMAD.MOV.U32 R61, RZ, RZ, R6 ;  /* 0x000000ffff3d7224 */ /* 0x000fe400078e0006 */
        /* <DEDUP_REMOVED lines=29> */
[----:B------:R-:W-:Y:S01]  /*7cd0*/  IMAD.MOV.U32 R61, RZ, RZ, R129 ;  /* 0x000000ffff3d7224 */ /* 0x000fe200078e0081 */
[----:B------:R-:W-:Y:S01]  /*7ce0*/  HMMA.16816.F32 R48, R116, R104, R48 ;  /* 0x000000687430723c */ /* 0x000fe20000001830 */
[----:B------:R-:W-:Y:S02]  /*7cf0*/  IMAD.MOV.U32 R123, RZ, RZ, R64 ;  /* 0x000000ffff7b7224 */ /* 0x000fe400078e0040 */
[----:B------:R-:W-:Y:S02]  /*7d00*/  IMAD.MOV.U32 R122, RZ, RZ, R65 ;  /* 0x000000ffff7a7224 */ /* 0x000fe400078e0041 */
[----:B------:R-:W-:-:S03]  /*7d10*/  IMAD.WIDE R60, R24, 0x2, R60 ;  /* 0x00000002183c7825 */ /* 0x000fc600078e023c */
[----:B----4-:R-:W-:Y:S01]  /*7d20*/  HMMA.16816.F32 R56, R116, R112, R56 ;  /* 0x000000707438723c */ /* 0x010fe20000001838 */
[----:B------:R-:W-:Y:S02]  /*7d30*/  IMAD.MOV.U32 R64, RZ, RZ, R136 ;  /* 0x000000ffff407224 */ /* 0x000fe400078e0088 */
[----:B------:R-:W-:-:S04]  /*7d40*/  IMAD.MOV.U32 R65, RZ, RZ, R131 ;  /* 0x000000ffff417224 */ /* 0x000fc800078e0083 */
[----:B------:R-:W-:Y:S02]  /*7d50*/  IMAD.MOV.U32 R116, RZ, RZ, R227 ;  /* 0x000000ffff747224 */ /* 0x000fe400078e00e3 */
[----:B------:R-:W-:Y:S02]  /*7d60*/  IMAD.MOV.U32 R117, RZ, RZ, R13 ;  /* 0x000000ffff757224 */ /* 0x000fe400078e000d */
[----:B------:R-:W-:-:S04]  /*7d70*/  IMAD.WIDE R64, R24, 0x2, R64 ;  /* 0x0000000218407825 */ /* 0x000fc800078e0240 */
        /* <DEDUP_REMOVED lines=8> */
[----:B------:R-:W-:-:S02]  /*7e00*/  IMAD.MOV.U32 R13, RZ, RZ, R117 ;  /* 0x000000ffff0d7224 */ /* 0x000fc400078e0075 */
[----:B------:R-:W-:-:S04]  /*7e10*/  IMAD.WIDE R60, R24, 0x2, R60 ;  /* 0x00000002183c7825 */ /* 0x000fc800078e023c */
[----:B------:R-:W-:Y:S02]  /*7e20*/  IMAD.MOV.U32 R64, RZ, RZ, R141 ;  /* 0x000000ffff407224 */ /* 0x000fe400078e008d */
[----:B------:R-:W-:Y:S02]  /*7e30*/  IMAD.MOV.U32 R65, RZ, RZ, R140 ;  /* 0x000000ffff417224 */ /* 0x000fe400078e008c */
        /* <DEDUP_REMOVED lines=24> */
[----:B------:R-:W-:Y:S01]  /*7fc0*/  IMAD.MOV.U32 R145, RZ, RZ, R65 ;  /* 0x000000ffff917224 */ /* 0x000fe200078e0041 */
[----:B------:R-:W-:Y:S01]  /*7fd0*/  HMMA.16816.F32 R36, R32, R104, R36 ;  /* 0x000000682024723c */ /* 0x000fe20000001824 */
[----:B------:R-:W-:Y:S02]  /*7fe0*/  IMAD.MOV.U32 R229, RZ, RZ, R116 ;  /* 0x000000ffffe57224 */ /* 0x000fe400078e0074 */
[----:B------:R-:W-:-:S02]  /*7ff0*/  IMAD.MOV.U32 R3, RZ, RZ, R117 ;  /* 0x000000ffff037224 */ /* 0x000fc400078e0075 */
[----:B------:R-:W-:-:S03]  /*8000*/  IMAD.WIDE R60, R24, 0x2, R60 ;  /* 0x00000002183c7825 */ /* 0x000fc600078e023c */
[----:B------:R-:W-:Y:S01]  /*8010*/  HMMA.16816.F32 R108, R32, R112, R108 ;  /* 0x00000070206c723c */ /* 0x000fe2000000186c */
[----:B------:R-:W-:Y:S01]  /*8020*/  IMAD.MOV.U32 R64, RZ, RZ, R235 ;  /* 0x000000ffff407224 */ /* 0x000fe200078e00eb */
[----:B------:R-:W0:Y:S01]  /*8030*/  LDSM.16.MT88.4 R32, [R20+0x5800] ;  /* 0x005800001420783b */ /* 0x000e220000004200 */
        /* <DEDUP_REMOVED lines=21> */
[----:B------:R-:W-:-:S04]  /*8190*/  IMAD.WIDE R116, R24, 0x2, R116 ;  /* 0x0000000218747825 */ /* 0x000fc800078e0274 */
[----:B------:R-:W-:Y:S02]  /*81a0*/  IMAD.MOV.U32 R60, RZ, RZ, R237 ;  /* 0x000000ffff3c7224 */ /* 0x000fe400078e00ed */
[----:B------:R-:W-:Y:S01]  /*81b0*/  IMAD.MOV.U32 R61, RZ, RZ, R203 ;  /* 0x000000ffff3d7224 */ /* 0x000fe200078e00cb */
[C---:B------:R-:W-:Y:S01]  /*81c0*/  HMMA.16816.F32 R92, R132.reuse, R104, R92 ;  /* 0x00000068845c723c */ /* 0x040fe2000000185c */
[----:B------:R-:W-:Y:S02]  /*81d0*/  IMAD.MOV.U32 R150, RZ, RZ, R64 ;  /* 0x000000ffff967224 */ /* 0x000fe400078e0040 */
[----:B------:R-:W-:Y:S02]  /*81e0*/  IMAD.MOV.U32 R149, RZ, RZ, R65 ;  /* 0x000000ffff957224 */ /* 0x000fe400078e0041 */
[----:B------:R-:W-:Y:S02]  /*81f0*/  IMAD.MOV.U32 R231, RZ, RZ, R116 ;  /* 0x000000ffffe77224 */ /* 0x000fe400078e0074 */
[----:B------:R-:W-:Y:S01]  /*8200*/  IMAD.MOV.U32 R128, RZ, RZ, R117 ;  /* 0x000000ffff807224 */ /* 0x000fe200078e0075 */
[----:B------:R-:W-:Y:S01]  /*8210*/  HMMA.16816.F32 R88, R132, R112, R88 ;  /* 0x000000708458723c */ /* 0x000fe20000001858 */
[----:B------:R-:W-:-:S02]  /*8220*/  IMAD.MOV.U32 R64, RZ, RZ, R153 ;  /* 0x000000ffff407224 */ /* 0x000fc400078e0099 */
        /* <DEDUP_REMOVED lines=30> */
[----:B------:R-:W-:Y:S01]  /*8410*/  IMAD.MOV.U32 R60, RZ, RZ, R239 ;  /* 0x000000ffff3c7224 */ /* 0x000fe200078e00ef */
[----:B------:R-:W1:Y:S01]  /*8420*/  LDSM.16.MT88.4 R116, [R183+0x5800] ;  /* 0x00580000b774783b */ /* 0x000e620000004200 */
[----:B------:R-:W-:Y:S01]  /*8430*/  IMAD.MOV.U32 R61, RZ, RZ, R207 ;  /* 0x000000ffff3d7224 */ /* 0x000fe200078e00cf */
[----:B0-----:R-:W-:Y:S03]  /*8440*/  HMMA.16816.F32 R96, R32, R62, R96 ;  /* 0x0000003e2060723c */ /* 0x001fe60000001860 */
[----:B------:R-:W-:-:S05]  /*8450*/  IMAD.WIDE R60, R24, 0x2, R60 ;  /* 0x00000002183c7825 */ /* 0x000fca00078e023c */
[----:B------:R-:W-:Y:S01]  /*8460*/  HMMA.16816.F32 R100, R32, R66, R100 ;  /* 0x000000422064723c */ /* 0x000fe20000001864 */
[----:B------:R-:W-:Y:S02]  /*8470*/  IMAD.MOV.U32 R239, RZ, RZ, R60 ;  /* 0x000000ffffef7224 */ /* 0x000fe400078e003c */
[----:B------:R-:W-:-:S05]  /*8480*/  IMAD.MOV.U32 R207, RZ, RZ, R61 ;  /* 0x000000ffffcf7224 */ /* 0x000fca00078e003d */
[----:B------:R-:W-:Y:S01]  /*8490*/  HMMA.16816.F32 R92, R32, R106, R92 ;  /* 0x0000006a205c723c */ /* 0x000fe2000000185c */
[----:B------:R-:W-:Y:S02]  /*84a0*/  IMAD.MOV.U32 R60, RZ, RZ, R160 ;  /* 0x000000ffff3c7224 */ /* 0x000fe400078e00a0 */
[----:B------:R-:W-:-:S05]  /*84b0*/  IMAD.MOV.U32 R61, RZ, RZ, R159 ;  /* 0x000000ffff3d7224 */ /* 0x000fca00078e009f */
[----:B------:R-:W-:Y:S01]  /*84c0*/  HMMA.16816.F32 R88, R32, R114, R88 ;  /* 0x000000722058723c */ /* 0x000fe20000001858 */
[----:B------:R-:W0:Y:S01]  /*84d0*/  LDSM.16.MT88.4 R32, [R182+0x5800] ;  /* 0x00580000b620783b */ /* 0x000e220000004200 */
[----:B------:R-:W-:Y:S02]  /*84e0*/  IMAD.MOV.U32 R206, RZ, RZ, R64 ;  /* 0x000000ffffce7224 */ /* 0x000fe400078e0040 */
[----:B------:R-:W-:Y:S02]  /*84f0*/  IMAD.MOV.U32 R156, RZ, RZ, R65 ;  /* 0x000000ffff9c7224 */ /* 0x000fe400078e0041 */
[----:B------:R-:W-:Y:S02]  /*8500*/  IMAD.MOV.U32 R64, RZ, RZ, R158 ;  /* 0x000000ffff407224 */ /* 0x000fe400078e009e */
[----:B------:R-:W-:Y:S02]  /*8510*/  IMAD.MOV.U32 R65, RZ, RZ, R157 ;  /* 0x000000ffff417224 */ /* 0x000fe400078e009d */
[C---:B------:R-:W-:Y:S01]  /*8520*/  IMAD.WIDE R60, R24.reuse, 0x2, R60 ;  /* 0x00000002183c7825 */ /* 0x040fe200078e023c */
[----:B------:R-:W-:Y:S03]  /*8530*/  HMMA.16816.F32 R76, R124, R104, R76 ;  /* 0x000000687c4c723c */ /* 0x000fe6000000184c */
[----:B------:R-:W-:-:S04]  /*8540*/  IMAD.WIDE R64, R24, 0x2, R64 ;  /* 0x0000000218407825 */ /* 0x000fc800078e0240 */
[----:B------:R-:W-:Y:S01]  /*8550*/  IMAD.MOV.U32 R160, RZ, RZ, R60 ;  /* 0x000000ffffa07224 */ /* 0x000fe200078e003c */
[----:B------:R-:W-:Y:S01]  /*8560*/  HMMA.16816.F32 R72, R124, R112, R72 ;  /* 0x000000707c48723c */ /* 0x000fe20000001848 */
        /* <DEDUP_REMOVED lines=19> */
[----:B------:R-:W-:-:S04]  /*86a0*/  IMAD.WIDE R60, R24, 0x2, R60 ;  /* 0x00000002183c7825 */ /* 0x000fc800078e023c */
[----:B------:R-:W-:Y:S01]  /*86b0*/  IMAD.MOV.U32 R105, RZ, RZ, R151 ;  /* 0x000000ffff697224 */ /* 0x000fe200078e0097 */
[----:B-1----:R-:W-:Y:S01]  /*86c0*/  HMMA.16816.F32 R84, R116, R62, R84 ;  /* 0x0000003e7454723c */ /* 0x002fe20000001854 */
[----:B------:R-:W-:Y:S02]  /*86d0*/  IMAD.MOV.U32 R240, RZ, RZ, R60 ;  /* 0x000000fffff07224 */ /* 0x000fe400078e003c */
[----:B------:R-:W-:Y:S02]  /*86e0*/  IMAD.MOV.U32 R211, RZ, RZ, R61 ;  /* 0x000000ffffd37224 */ /* 0x000fe400078e003d */
[----:B------:R-:W-:-:S03]  /*86f0*/  IMAD.WIDE R104, R24, 0x2, R104 ;  /* 0x0000000218687825 */ /* 0x000fc600078e0268 */
[----:B------:R-:W-:Y:S01]  /*8700*/  HMMA.16816.F32 R80, R116, R66, R80 ;  /* 0x000000427450723c */ /* 0x000fe20000001850 */
[----:B------:R-:W-:Y:S02]  /*8710*/  IMAD.MOV.U32 R60, RZ, RZ, R241 ;  /* 0x000000ffff3c7224 */ /* 0x000fe400078e00f1 */
[----:B------:R-:W-:Y:S02]  /*8720*/  IMAD.MOV.U32 R61, RZ, RZ, R213 ;  /* 0x000000ffff3d7224 */ /* 0x000fe400078e00d5 */
[----:B------:R-:W-:-:S03]  /*8730*/  IMAD.MOV.U32 R210, RZ, RZ, R64 ;  /* 0x000000ffffd27224 */ /* 0x000fc600078e0040 */
[----:B------:R-:W-:Y:S01]  /*8740*/  HMMA.16816.F32 R76, R116, R106, R76 ;  /* 0x0000006a744c723c */ /* 0x000fe2000000184c */
[----:B------:R-:W-:Y:S02]  /*8750*/  IMAD.MOV.U32 R167, RZ, RZ, R65 ;  /* 0x000000ffffa77224 */ /* 0x000fe400078e0041 */
[----:B------:R-:W-:-:S05]  /*8760*/  IMAD.MOV.U32 R200, RZ, RZ, R104 ;  /* 0x000000ffffc87224 */ /* 0x000fca00078e0068 */
[----:B------:R-:W-:Y:S01]  /*8770*/  HMMA.16816.F32 R72, R116, R114, R72 ;  /* 0x000000727448723c */ /* 0x000fe20000001848 */
[----:B------:R-:W1:Y:S01]  /*8780*/  LDSM.16.MT88.4 R116, [R191+0x5800] ;  /* 0x00580000bf74783b */ /* 0x000e620000004200 */
[----:B------:R-:W-:Y:S02]  /*8790*/  IMAD.MOV.U32 R151, RZ, RZ, R105 ;  /* 0x000000ffff977224 */ /* 0x000fe400078e0069 */
[----:B------:R-:W-:Y:S02]  /*87a0*/  IMAD.MOV.U32 R64, RZ, RZ, R212 ;  /* 0x000000ffff407224 */ /* 0x000fe400078e00d4 */
[----:B------:R-:W-:Y:S02]  /*87b0*/  IMAD.MOV.U32 R65, RZ, RZ, R168 ;  /* 0x000000ffff417224 */ /* 0x000fe400078e00a8 */
[----:B------:R-:W-:Y:S01]  /*87c0*/  IMAD.WIDE R60, R24, 0x2, R60 ;  /* 0x00000002183c7825 */ /* 0x000fe200078e023c */
[----:B0-----:R-:W-:Y:S03]  /*87d0*/  HMMA.16816.F32 R68, R32, R62, R68 ;  /* 0x0000003e2044723c */ /* 0x001fe60000001844 */
[----:B------:R-:W-:-:S02]  /*87e0*/  IMAD.MOV.U32 R104, RZ, RZ, R202 ;  /* 0x000000ffff687224 */ /* 0x000fc400078e00ca */
[----:B------:R-:W-:-:S03]  /*87f0*/  IMAD.MOV.U32 R105, RZ, RZ, R154 ;  /* 0x000000ffff697224 */ /* 0x000fc600078e009a */
[----:B------:R-:W-:Y:S01]  /*8800*/  HMMA.16816.F32 R52, R32, R66, R52 ;  /* 0x000000422034723c */ /* 0x000fe20000001834 */
[----:B------:R-:W-:-:S04]  /*8810*/  IMAD.WIDE R64, R24, 0x2, R64 ;  /* 0x0000000218407825 */ /* 0x000fc800078e0240 */
[----:B------:R-:W-:-:S03]  /*8820*/  IMAD.MOV.U32 R241, RZ, RZ, R60 ;  /* 0x000000fffff17224 */ /* 0x000fc600078e003c */
[----:B------:R-:W-:Y:S01]  /*8830*/  HMMA.16816.F32 R48, R32, R106, R48 ;  /* 0x0000006a2030723c */ /* 0x000fe20000001830 */
[----:B------:R-:W-:Y:S02]  /*8840*/  IMAD.MOV.U32 R213, RZ, RZ, R61 ;  /* 0x000000ffffd57224 */ /* 0x000fe400078e003d */
[----:B------:R-:W-:-:S05]  /*8850*/  IMAD.WIDE R104, R24, 0x2, R104 ;  /* 0x0000000218687825 */ /* 0x000fca00078e0268 */
[----:B------:R-:W-:Y:S01]  /*8860*/  HMMA.16816.F32 R56, R32, R114, R56 ;  /* 0x000000722038723c */ /* 0x000fe20000001838 */
[----:B------:R-:W-:Y:S02]  /*8870*/  IMAD.MOV.U32 R60, RZ, RZ, R214 ;  /* 0x000000ffff3c7224 */ /* 0x000fe400078e00d6 */
[----:B------:R-:W-:-:S04]  /*8880*/  IMAD.MOV.U32 R61, RZ, RZ, R169 ;  /* 0x000000ffff3d7224 */ /* 0x000fc800078e00a9 */
[----:B------:R-:W-:Y:S02]  /*8890*/  IMAD.MOV.U32 R34, RZ, RZ, R176 ;  /* 0x000000ffff227224 */ /* 0x000fe400078e00b0 */
[----:B------:R-:W-:Y:S02]  /*88a0*/  IMAD.MOV.U32 R35, RZ, RZ, R175 ;  /* 0x000000ffff237224 */ /* 0x000fe400078e00af */
        /* <DEDUP_REMOVED lines=17> */
[----:B------:R-:W-:Y:S02]  /*89c0*/  IMAD.MOV.U32 R34, RZ, RZ, R179 ;  /* 0x000000ffff227224 */ /* 0x000fe400078e00b3 */
[----:B------:R-:W-:Y:S02]  /*89d0*/  IMAD.MOV.U32 R35, RZ, RZ, R178 ;  /* 0x000000ffff237224 */ /* 0x000fe400078e00b2 */
[----:B------:R-:W-:Y:S02]  /*89e0*/  IMAD.MOV.U32 R32, RZ, RZ, R244 ;  /* 0x000000ffff207224 */ /* 0x000fe400078e00f4 */
[----:B------:R-:W-:-:S02]  /*89f0*/  IMAD.MOV.U32 R33, RZ, RZ, R220 ;  /* 0x000000ffff217224 */ /* 0x000fc400078e00dc */
[----:B------:R-:W-:-:S04]  /*8a00*/  IMAD.WIDE R104, R24, 0x2, R104 ;  /* 0x0000000218687825 */ /* 0x000fc800078e0268 */
[----:B------:R-:W-:-:S04]  /*8a10*/  IMAD.WIDE R60, R24, 0x2, R60 ;  /* 0x00000002183c7825 */ /* 0x000fc800078e023c */
        /* <DEDUP_REMOVED lines=18> */
[----:B------:R-:W-:-:S04]  /*8b40*/  IMAD.WIDE R104, R24, 0x2, R104 ;  /* 0x0000000218687825 */ /* 0x000fc800078e0268 */
[----:B------:R-:W-:Y:S01]  /*8b50*/  IMAD.WIDE R60, R24, 0x2, R60 ;  /* 0x00000002183c7825 */ /* 0x000fe200078e023c */
[----:B------:R-:W-:-:S03]  /*8b60*/  IADD3 R26, R26, -0x1, RZ ;  /* 0xffffffff1a1a7810 */ /* 0x000fc60007ffe0ff */
        /* <DEDUP_REMOVED lines=21> */
[----:B------:R-:W-:Y:S01]  /*8cc0*/  IMAD.MOV.U32 R33, RZ, RZ, R195 ;  /* 0x000000ffff217224 */ /* 0x000fe200078e00c3 */
[----:B------:R-:W-:Y:S01]  /*8cd0*/  ISETP.NE.U32.AND P0, PT, R26, RZ, PT ;  /* 0x000000ff1a00720c */ /* 0x000fe20003f05070 */
[----:B------:R-:W-:-:S04]  /*8ce0*/  IMAD.WIDE R64, R24, 0x2, R64 ;  /* 0x0000000218407825 */ /* 0x000fc800078e0240 */
[----:B------:R-:W-:-:S04]  /*8cf0*/  IMAD.WIDE R104, R24, 0x2, R104 ;  /* 0x0000000218687825 */ /* 0x000fc800078e0268 */
[----:B------:R-:W-:-:S04]  /*8d00*/  IMAD.WIDE R60, R24, 0x2, R60 ;  /* 0x00000002183c7825 */ /* 0x000fc800078e023c */
[----:B------:R-:W-:-:S04]  /*8d10*/  IMAD.WIDE R34, R24, 0x2, R34 ;  /* 0x0000000218227825 */ /* 0x000fc800078e0222 */
[----:B------:R-:W-:-:S04]  /*8d20*/  IMAD.WIDE R32, R24, 0x2, R32 ;  /* 0x0000000218207825 */ /* 0x000fc800078e0220 */
[----:B------:R-:W-:Y:S02]  /*8d30*/  IMAD.MOV.U32 R171, RZ, RZ, R64 ;  /* 0x000000ffffab7224 */ /* 0x000fe400078e0040 */
[----:B------:R-:W-:Y:S02]  /*8d40*/  IMAD.MOV.U32 R170, RZ, RZ, R65 ;  /* 0x000000ffffaa7224 */ /* 0x000fe400078e0041 */
[----:B------:R-:W-:Y:S01]  /*8d50*/  IMAD.MOV.U32 R216, RZ, RZ, R104 ;  /* 0x000000ffffd87224 */ /* 0x000fe200078e0068 */
[----:B-1----:R-:W-:Y:S01]  /*8d60*/  HMMA.16816.F32 R64, R116, R66, R40 ;  /* 0x000000427440723c */ /* 0x002fe20000001828 */
[----:B------:R-:W-:Y:S02]  /*8d70*/  IMAD.MOV.U32 R174, RZ, RZ, R105 ;  /* 0x000000ffffae7224 */ /* 0x000fe400078e0069 */
[----:B------:R-:W-:Y:S02]  /*8d80*/  IMAD.MOV.U32 R217, RZ, RZ, R60 ;  /* 0x000000ffffd97224 */ /* 0x000fe400078e003c */
[----:B------:R-:W-:-:S02]  /*8d90*/  IMAD.MOV.U32 R177, RZ, RZ, R61 ;  /* 0x000000ffffb17224 */ /* 0x000fc400078e003d */
        /* <DEDUP_REMOVED lines=16> */
[----:B------:R-:W-:Y:S01]  /*8ea0*/  IMAD.MOV.U32 R124, RZ, RZ, c[0x0][0x188] ;  /* 0x00006200ff7c7624 */ /* 0x000fe200078e00ff */
[----:B------:R-:W-:Y:S01]  /*8eb0*/  HMMA.16816.F32 R112, R116, R114, R108 ;  /* 0x000000727470723c */ /* 0x000fe2000000186c */
[----:B------:R-:W-:Y:S01]  /*8ec0*/  IMAD.WIDE R44, R24, 0x2, R44 ;  /* 0x00000002182c7825 */ /* 0x000fe200078e022c */
[----:B------:R-:W-:-:S03]  /*8ed0*/  UIADD3 UR4, UR4, -0x40, URZ ;  /* 0xffffffc004047890 */ /* 0x000fc6000fffe03f */
[----:B------:R-:W-:-:S04]  /*8ee0*/  IMAD.WIDE R40, R24, 0x2, R40 ;  /* 0x0000000218287825 */ /* 0x000fc800078e0228 */
[----:B------:R-:W-:-:S04]  /*8ef0*/  IMAD.WIDE R36, R24, 0x2, R36 ;  /* 0x0000000218247825 */ /* 0x000fc800078e0224 */
[----:B------:R-:W-:Y:S02]  /*8f00*/  IMAD.SHL.U32 R124, R124, 0x40, RZ ;  /* 0x000000407c7c7824 */ /* 0x000fe400078e00ff */
        /* <DEDUP_REMOVED lines=12> */
[----:B------:R-:W-:Y:S01]  /*8fd0*/  IMAD.MOV.U32 R199, RZ, RZ, R33 ;  /* 0x000000ffffc77224 */ /* 0x000fe200078e0021 */
[----:B------:R-:W-:Y:S01]  /*8fe0*/  @!P0 CALL.REL.NOINC `(.L_x_2) ;  /* 0x0000001000008944 */ /* 0x000fe20003c00000 */
[----:B------:R-:W-:Y:S05]  /*8ff0*/  BRA `(.L_x_3) ;  /* 0xffffc10000007947 */ /* 0x000fea000383ffff */
.L_x_2:
[----:B------:R-:W-:Y:S02]  /*9000*/  F2FP.PACK_AB R10, R67, R63 ;  /* 0x0000003f430a723e */ /* 0x000fe400000000ff */
[----:B------:R-:W-:Y:S02]  /*9010*/  F2FP.PACK_AB R12, R55, R71 ;  /* 0x00000047370c723e */ /* 0x000fe400000000ff */
[----:B------:R-:W-:-:S02]  /*9020*/  F2FP.PACK_AB R4, R83, R87 ;  /* 0x000000575304723e */ /* 0x000fc400000000ff */
[----:B------:R-:W-:Y:S02]  /*9030*/  F2FP.PACK_AB R6, R103, R99 ;  /* 0x000000636706723e */ /* 0x000fe400000000ff */
[----:B------:R-:W-:Y:S02]  /*9040*/  F2FP.PACK_AB R2, R65, R61 ;  /* 0x0000003d4102723e */ /* 0x000fe400000000ff */
[----:B------:R-:W-:Y:S02]  /*9050*/  F2FP.PACK_AB R8, R53, R69 ;  /* 0x000000453508723e */ /* 0x000fe400000000ff */
        /* <DEDUP_REMOVED lines=26> */
.L_x_1:
[----:B------:R-:W2:Y:S04]  /*9200*/  LDL.LU R19, [R1+0xf8] ;  /* 0x0000f80001137983 */ /* 0x000ea80000300800 */
[----:B------:R-:W3:Y:S04]  /*9210*/  S2R R20, SR_TID.X ;  /* 0x0000000000147919 */ /* 0x000ee80000002100 */
[----:B------:R-:W4:Y:S04]  /*9220*/  LDL.LU R25, [R1+0x78] ;  /* 0x0000780001197983 */ /* 0x000f280000300800 */
[----:B------:R-:W5:Y:S04]  /*9230*/  LDL.LU R23, [R1+0xf4] ;  /* 0x0000f40001177983 */ /* 0x000f680000300800 */
[----:B------:R-:W4:Y:S04]  /*9240*/  LDL.LU R22, [R1+0x74] ;  /* 0x0000740001167983 */ /* 0x000f280000300800 */
[----:B------:R-:W4:Y:S04]  /*9250*/  LDL.LU R24, [R1+0x70] ;  /* 0x0000700001187983 */ /* 0x000f280000300800 */
[----:B------:R-:W4:Y:S01]  /*9260*/  LDL.LU R26, [R1+0x6c] ;  /* 0x00006c00011a7983 */ /* 0x000f220000300800 */
[----:B-1-3--:R-:W-:Y:S01]  /*9270*/  IMAD.SHL.U32 R0, R20, 0x8, RZ ;  /* 0x0000000814007824 */ /* 0x00afe200078e00ff */
[----:B------:R-:W-:-:S04]  /*9280*/  SHF.R.S32.HI R18, RZ, 0x4, R20 ;  /* 0x00000004ff127819 */ /* 0x000fc80000011414 */
[----:B------:R-:W-:Y:S01]  /*9290*/  SGXT R18, R18, 0x1 ;  /* 0x000000011212781a */ /* 0x000fe20000000200 */
[----:B------:R-:W-:Y:S01]  /*92a0*/  BAR.SYNC.DEFER_BLOCKING 0x0 ;  /* 0x0000000000007b1d */ /* 0x000fe20000010000 */
[----:B------:R-:W-:Y:S02]  /*92b0*/  LOP3.LUT R20, R20, 0xc, RZ, 0xc0, !PT ;  /* 0x0000000c14147812 */ /* 0x000fe400078ec0ff */
[----:B------:R-:W-:-:S05]  /*92c0*/  LOP3.LUT R21, R250, 0x60, RZ, 0xc0, !PT ;  /* 0x00000060fa157812 */ /* 0x000fca00078ec0ff */
[----:B------:R-:W-:-:S04]  /*92d0*/  IMAD R21, R20, 0x400, R21 ;  /* 0x0000040014157824 */ /* 0x000fc800078e0215 */
[----:B------:R-:W-:Y:S01]  /*92e0*/  IMAD R20, R20, 0x2, R21 ;  /* 0x0000000214147824 */ /* 0x000fe200078e0215 */
[----:B--2---:R-:W-:-:S04]  /*92f0*/  LOP3.LUT R19, R19, 0x78, R0, 0xf8, !PT ;  /* 0x0000007813137812 */ /* 0x004fc800078ef800 */
[----:B------:R-:W-:Y:S02]  /*9300*/  LOP3.LUT R18, R19, 0x1008, R18, 0x78, !PT ;  /* 0x0000100813127812 */ /* 0x000fe400078e7812 */
[----:B------:R-:W-:Y:S02]  /*9310*/  LOP3.LUT R19, R0, 0x380, RZ, 0xc0, !PT ;  /* 0x0000038000137812 */ /* 0x000fe400078ec0ff */
[----:B------:R-:W-:Y:S01]  /*9320*/  LOP3.LUT R0, R18, 0x10, RZ, 0x3c, !PT ;  /* 0x0000001012007812 */ /* 0x000fe200078e3cff */
[----:B------:R-:W-:Y:S04]  /*9330*/  STS.64 [R18], R96 ;  /* 0x0000006012007388 */ /* 0x000fe80000000a00 */
[----:B------:R-:W-:Y:S04]  /*9340*/  STS.64 [R18+0x200], R16 ;  /* 0x0002001012007388 */ /* 0x000fe80000000a00 */
[----:B------:R-:W-:Y:S04]  /*9350*/  STS.64 [R18+0x80], R80 ;  /* 0x0000805012007388 */ /* 0x000fe80000000a00 */
[----:B------:R-:W-:Y:S04]  /*9360*/  STS.64 [R18+0x280], R14 ;  /* 0x0002800e12007388 */ /* 0x000fe80000000a00 */
[----:B------:R-:W-:Y:S04]  /*9370*/  STS.64 [R18+0x100], R52 ;  /* 0x0001003412007388 */ /* 0x000fe80000000a00 */
[----:B------:R-:W-:Y:S04]  /*9380*/  STS.64 [R18+0x300], R8 ;  /* 0x0003000812007388 */ /* 0x000fe80000000a00 */
[----:B------:R-:W-:Y:S04]  /*9390*/  STS.64 [R18+0x180], R60 ;  /* 0x0001803c12007388 */ /* 0x000fe80000000a00 */
[----:B------:R1:W-:Y:S04]  /*93a0*/  STS.64 [R18+0x380], R2 ;  /* 0x0003800212007388 */ /* 0x0003e80000000a00 */
[----:B-1----:R-:W2:Y:S04]  /*93b0*/  LDL.LU R18, [R1+0x68] ;  /* 0x0000680001127983 */ /* 0x002ea80000300800 */
[----:B------:R-:W3:Y:S04]  /*93c0*/  LDL.LU R28, [R1+0x64] ;  /* 0x00006400011c7983 */ /* 0x000ee80000300800 */
        /* <DEDUP_REMOVED lines=9> */
[----:B------:R-:W-:Y:S04]  /*9460*/  STS.64 [R0+0x2000], R98 ;  /* 0x0020006200007388 */ /* 0x000fe80000000a00 */
[----:B------:R-:W-:Y:S04]  /*9470*/  STS.64 [R0+0x2200], R6 ;  /* 0x0022000600007388 */ /* 0x000fe80000000a00 */
[----:B------:R-:W-:Y:S04]  /*9480*/  STS.64 [R0+0x2080], R82 ;  /* 0x0020805200007388 */ /* 0x000fe80000000a00 */
[----:B------:R-:W-:Y:S04]  /*9490*/  STS.64 [R0+0x2280], R4 ;  /* 0x0022800400007388 */ /* 0x000fe80000000a00 */
[----:B------:R-:W-:Y:S04]  /*94a0*/  STS.64 [R0+0x2100], R54 ;  /* 0x0021003600007388 */ /* 0x000fe80000000a00 */
[----:B------:R-:W-:Y:S04]  /*94b0*/  STS.64 [R0+0x2300], R12 ;  /* 0x0023000c00007388 */ /* 0x000fe80000000a00 */
[----:B------:R-:W-:Y:S04]  /*94c0*/  STS.64 [R0+0x2180], R62 ;  /* 0x0021803e00007388 */ /* 0x000fe80000000a00 */
[----:B------:R1:W-:Y:S01]  /*94d0*/  STS.64 [R0+0x2380], R10 ;  /* 0x0023800a00007388 */ /* 0x0003e20000000a00 */
[----:B------:R-:W-:-:S03]  /*94e0*/  IMAD.IADD R42, R19, 0x1, R20 ;  /* 0x00000001132a7824 */ /* 0x000fc600078e0214 */
[----:B------:R-:W-:Y:S02]  /*94f0*/  BAR.SYNC.DEFER_BLOCKING 0x0 ;  /* 0x0000000000007b1d */ /* 0x000fe40000010000 */
[C---:B------:R-:W-:Y:S02]  /*9500*/  LOP3.LUT R44, R42.reuse, 0x8, RZ, 0x3c, !PT ;  /* 0x000000082a2c7812 */ /* 0x040fe400078e3cff */
[C---:B------:R-:W-:Y:S02]  /*9510*/  LOP3.LUT R45, R42.reuse, 0x10, RZ, 0x3c, !PT ;  /* 0x000000102a2d7812 */ /* 0x040fe400078e3cff */
[----:B------:R-:W-:Y:S01]  /*9520*/  LOP3.LUT R46, R42, 0x18, RZ, 0x3c, !PT ;  /* 0x000000182a2e7812 */ /* 0x000fe200078e3cff */
[C---:B----4-:R-:W-:Y:S01]  /*9530*/  IMAD R34, R25.reuse, c[0x0][0x194], RZ ;  /* 0x0000650019227a24 */ /* 0x050fe200078e02ff */
[----:B------:R-:W-:Y:S01]  /*9540*/  ISETP.GE.AND P0, PT, R25, c[0x0][0x178], PT ;  /* 0x00005e0019007a0c */ /* 0x000fe20003f06270 */
[----:B------:R-:W-:Y:S01]  /*9550*/  IMAD R17, R22, c[0x0][0x198], RZ ;  /* 0x0000660016117a24 */ /* 0x000fe200078e02ff */
[----:B------:R-:W4:Y:S04]  /*9560*/  LDL.LU R51, [R1+0xf0] ;  /* 0x0000f00001337983 */ /* 0x000f280000300800 */
[----:B------:R-:W0:Y:S04]  /*9570*/  LDS.64 R2, [R42] ;  /* 0x000000002a027984 */ /* 0x000e280000000a00 */
[----:B------:R-:W0:Y:S04]  /*9580*/  LDS.64 R8, [R44] ;  /* 0x000000002c087984 */ /* 0x000e280000000a00 */
[----:B------:R-:W0:Y:S04]  /*9590*/  LDS.64 R6, [R45] ;  /* 0x000000002d067984 */ /* 0x000e280000000a00 */
[----:B------:R-:W0:Y:S01]  /*95a0*/  LDS.64 R4, [R46] ;  /* 0x000000002e047984 */ /* 0x000e220000000a00 */
[----:B-1----:R-:W-:-:S03]  /*95b0*/  LEA R0, P1, R34, c[0x0][0x170], 0x1 ;  /* 0x00005c0022007a11 */ /* 0x002fc600078208ff */
[----:B------:R-:W1:Y:S01]  /*95c0*/  LDS.64 R10, [R42+0x400] ;  /* 0x000400002a0a7984 */ /* 0x000e620000000a00 */
[----:B------:R-:W-:Y:S02]  /*95d0*/  ISETP.LT.AND P2, PT, R22, c[0x0][0x17c], !P0 ;  /* 0x00005f0016007a0c */ /* 0x000fe40004741270 */
[----:B------:R-:W-:Y:S01]  /*95e0*/  LEA.HI.X.SX32 R34, R34, c[0x0][0x174], 0x1, P1 ;  /* 0x00005d0022227a11 */ /* 0x000fe200008f0eff */
[----:B------:R-:W-:Y:S01]  /*95f0*/  IMAD R15, R246, c[0x0][0x198], RZ ;  /* 0x00006600f60f7a24 */ /* 0x000fe200078e02ff */
[----:B------:R-:W-:Y:S01]  /*9600*/  LEA R22, P1, R17, R0, 0x1 ;  /* 0x0000000011167211 */ /* 0x000fe200078208ff */
[----:B------:R-:W1:Y:S01]  /*9610*/  LDS.64 R12, [R44+0x400] ;  /* 0x000400002c0c7984 */ /* 0x000e620000000a00 */
[----:B-----5:R-:W-:Y:S02]  /*9620*/  ISETP.LT.AND P5, PT, R23, c[0x0][0x17c], !P0 ;  /* 0x00005f0017007a0c */ /* 0x020fe400047a1270 */
[----:B------:R-:W-:Y:S01]  /*9630*/  LEA.HI.X.SX32 R23, R17, R34, 0x1, P1 ;  /* 0x0000002211177211 */ /* 0x000fe200008f0eff */
[----:B------:R-:W-:Y:S01]  /*9640*/  IMAD R19, R24, c[0x0][0x198], RZ ;  /* 0x0000660018137a24 */ /* 0x000fe200078e02ff */
[----:B------:R-:W-:Y:S01]  /*9650*/  ISETP.LT.AND P3, PT, R246, c[0x0][0x17c], !P0 ;  /* 0x00005f00f6007a0c */ /* 0x000fe20004761270 */
[----:B------:R-:W5:Y:S01]  /*9660*/  LDS.64 R16, [R45+0x400] ;  /* 0x000400002d107984 */ /* 0x000f620000000a00 */
[----:B------:R-:W-:-:S02]  /*9670*/  LEA R20, P6, R15, R0, 0x1 ;  /* 0x000000000f147211 */ /* 0x000fc400078c08ff */
[----:B------:R-:W-:Y:S01]  /*9680*/  ISETP.LT.AND P4, PT, R24, c[0x0][0x17c], !P0 ;  /* 0x00005f0018007a0c */ /* 0x000fe20004781270 */
[----:B------:R-:W-:Y:S01]  /*9690*/  IMAD R27, R26, c[0x0][0x198], RZ ;  /* 0x000066001a1b7a24 */ /* 0x000fe200078e02ff */
[----:B------:R-:W-:Y:S01]  /*96a0*/  LEA.HI.X.SX32 R21, R15, R34, 0x1, P6 ;  /* 0x000000220f157211 */ /* 0x000fe200030f0eff */
[----:B------:R-:W4:Y:S01]  /*96b0*/  LDL.LU R49, [R1+0x3c] ;  /* 0x00003c0001317983 */ /* 0x000f220000300800 */
[----:B------:R-:W-:-:S03]  /*96c0*/  LEA R24, P6, R19, R0, 0x1 ;  /* 0x0000000013187211 */ /* 0x000fc600078c08ff */
[----:B------:R-:W1:Y:S01]  /*96d0*/  LDS.64 R14, [R46+0x400] ;  /* 0x000400002e0e7984 */ /* 0x000e620000000a00 */
[----:B------:R-:W-:-:S03]  /*96e0*/  ISETP.LT.AND P1, PT, R26, c[0x0][0x17c], !P0 ;  /* 0x00005f001a007a0c */ /* 0x000fc60004721270 */
[----:B0-----:R-:W-:Y:S01]  /*96f0*/  @P3 STG.E.U16 [R20.64], R2 ;  /* 0x0000000214003986 */ /* 0x001fe2000c101506 */
[----:B------:R-:W-:-:S03]  /*9700*/  LEA.HI.X.SX32 R25, R19, R34, 0x1, P6 ;  /* 0x0000002213197211 */ /* 0x000fc600030f0eff */
[----:B------:R-:W-:Y:S01]  /*9710*/  @P2 STG.E.U16 [R22.64], R8 ;  /* 0x0000000816002986 */ /* 0x000fe2000c101506 */
[----:B------:R-:W-:-:S03]  /*9720*/  LEA R26, P2, R27, R0, 0x1 ;  /* 0x000000001b1a7211 */ /* 0x000fc600078408ff */
[----:B------:R-:W-:Y:S01]  /*9730*/  LDS.64 R20, [R44+0x800] ;  /* 0x000800002c147984 */ /* 0x000fe20000000a00 */
[----:B------:R-:W-:-:S03]  /*9740*/  LEA.HI.X.SX32 R27, R27, R34, 0x1, P2 ;  /* 0x000000221b1b7211 */ /* 0x000fc600010f0eff */
[----:B------:R-:W-:Y:S04]  /*9750*/  @P4 STG.E.U16 [R24.64], R6 ;  /* 0x0000000618004986 */ /* 0x000fe8000c101506 */
[----:B------:R-:W-:Y:S04]  /*9760*/  LDS.64 R22, [R45+0x800] ;  /* 0x000800002d167984 */ /* 0x000fe80000000a00 */
[----:B------:R-:W-:Y:S04]  /*9770*/  @P1 STG.E.U16 [R26.64], R4 ;  /* 0x000000041a001986 */ /* 0x000fe8000c101506 */
[----:B------:R-:W4:Y:S04]  /*9780*/  LDL.LU R50, [R1+0x38] ;  /* 0x0000380001327983 */ /* 0x000f280000300800 */
[----:B------:R-:W-:Y:S04]  /*9790*/  LDS.64 R26, [R42+0xc00] ;  /* 0x000c00002a1a7984 */ /* 0x000fe80000000a00 */
[----:B------:R-:W-:Y:S01]  /*97a0*/  LDS.64 R24, [R46+0x800] ;  /* 0x000800002e187984 */ /* 0x000fe20000000a00 */
[C---:B--2---:R-:W-:Y:S01]  /*97b0*/  IMAD R29, R18.reuse, c[0x0][0x198], RZ ;  /* 0x00006600121d7a24 */ /* 0x044fe200078e02ff */
[----:B------:R-:W-:-:S02]  /*97c0*/  ISETP.LT.AND P3, PT, R18, c[0x0][0x17c], !P0 ;  /* 0x00005f0012007a0c */ /* 0x000fc40004761270 */
[----:B------:R-:W0:Y:S01]  /*97d0*/  LDS.64 R18, [R42+0x800] ;  /* 0x000800002a127984 */ /* 0x000e220000000a00 */
[C---:B---3--:R-:W-:Y:S01]  /*97e0*/  ISETP.LT.AND P2, PT, R28.reuse, c[0x0][0x17c], !P0 ;  /* 0x00005f001c007a0c */ /* 0x048fe20004741270 */
[----:B------:R-:W-:Y:S01]  /*97f0*/  IMAD R31, R28, c[0x0][0x198], RZ ;  /* 0x000066001c1f7a24 */ /* 0x000fe200078e02ff */
[C---:B------:R-:W-:Y:S02]  /*9800*/  LEA R28, P4, R29.reuse, R0, 0x1 ;  /* 0x000000001d1c7211 */ /* 0x040fe400078808ff */
[C---:B------:R-:W-:Y:S01]  /*9810*/  ISETP.LT.AND P1, PT, R30.reuse, c[0x0][0x17c], !P0 ;  /* 0x00005f001e007a0c */ /* 0x040fe20004721270 */
[----:B------:R-:W-:Y:S01]  /*9820*/  IMAD R33, R30, c[0x0][0x198], RZ ;  /* 0x000066001e217a24 */ /* 0x000fe200078e02ff */
[----:B------:R-:W-:Y:S02]  /*9830*/  LEA.HI.X.SX32 R29, R29, R34, 0x1, P4 ;  /* 0x000000221d1d7211 */ /* 0x000fe400020f0eff */
[C---:B------:R-:W-:Y:S01]  /*9840*/  LEA R30, P6, R31.reuse, R0, 0x1 ;  /* 0x000000001f1e7211 */ /* 0x040fe200078c08ff */
[C---:B------:R-:W-:Y:S01]  /*9850*/  IMAD R35, R32.reuse, c[0x0][0x198], RZ ;  /* 0x0000660020237a24 */ /* 0x040fe200078e02ff */
[----:B------:R-:W-:Y:S01]  /*9860*/  ISETP.LT.AND P4, PT, R32, c[0x0][0x17c], !P0 ;  /* 0x00005f0020007a0c */ /* 0x000fe20004781270 */
[----:B-1----:R-:W-:Y:S01]  /*9870*/  @P3 STG.E.U16 [R28.64], R10 ;  /* 0x0000000a1c003986 */ /* 0x002fe2000c101506 */
[----:B------:R-:W-:-:S02]  /*9880*/  LEA.HI.X.SX32 R31, R31, R34, 0x1, P6 ;  /* 0x000000221f1f7211 */ /* 0x000fc400030f0eff */
[-C--:B------:R-:W-:Y:S01]  /*9890*/  LEA R32, P3, R33, R0.reuse, 0x1 ;  /* 0x0000000021207211 */ /* 0x080fe200078608ff */
[----:B------:R1:W2:Y:S01]  /*98a0*/  LDS.64 R28, [R44+0xc00] ;  /* 0x000c00002c1c7984 */ /* 0x0002a20000000a00 */
[----:B------:R-:W-:Y:S02]  /*98b0*/  LEA R36, P6, R35, R0, 0x1 ;  /* 0x0000000023247211 */ /* 0x000fe400078c08ff */
[-C--:B------:R-:W-:Y:S02]  /*98c0*/  LEA.HI.X.SX32 R33, R33, R34.reuse, 0x1, P3 ;  /* 0x0000002221217211 */ /* 0x080fe400018f0eff */
[----:B------:R-:W-:Y:S01]  /*98d0*/  LEA.HI.X.SX32 R37, R35, R34, 0x1, P6 ;  /* 0x0000002223257211 */ /* 0x000fe200030f0eff */
[C---:B------:R-:W-:Y:S01]  /*98e0*/  IMAD R35, R38.reuse, c[0x0][0x198], RZ ;  /* 0x0000660026237a24 */ /* 0x040fe200078e02ff */
[----:B------:R-:W-:Y:S01]  /*98f0*/  @P2 STG.E.U16 [R30.64], R12 ;  /* 0x0000000c1e002986 */ /* 0x000fe2000c101506 */
[----:B------:R-:W-:-:S03]  /*9900*/  ISETP.LT.AND P2, PT, R38, c[0x0][0x17c], !P0 ;  /* 0x00005f0026007a0c */ /* 0x000fc60004741270 */
[----:B-----5:R-:W-:Y:S01]  /*9910*/  @P1 STG.E.U16 [R32.64], R16 ;  /* 0x0000001020001986 */ /* 0x020fe2000c101506 */
[----:B------:R-:W-:Y:S02]  /*9920*/  LEA R38, P1, R35, R0, 0x1 ;  /* 0x0000000023267211 */ /* 0x000fe400078208ff */
[C---:B------:R-:W-:Y:S01]  /*9930*/  ISETP.LT.AND P3, PT, R41.reuse, c[0x0][0x17c], !P0 ;  /* 0x00005f0029007a0c */ /* 0x040fe20004761270 */
[----:B------:R-:W-:Y:S01]  /*9940*/  IMAD R41, R41, c[0x0][0x198], RZ ;  /* 0x0000660029297a24 */ /* 0x000fe200078e02ff */
[----:B------:R-:W-:Y:S01]  /*9950*/  LEA.HI.X.SX32 R39, R35, R34, 0x1, P1 ;  /* 0x0000002223277211 */ /* 0x000fe200008f0eff */
[C---:B------:R-:W-:Y:S01]  /*9960*/  IMAD R35, R40.reuse, c[0x0][0x198], RZ ;  /* 0x0000660028237a24 */ /* 0x040fe200078e02ff */
[----:B------:R-:W-:Y:S01]  /*9970*/  ISETP.LT.AND P1, PT, R40, c[0x0][0x17c], !P0 ;  /* 0x00005f0028007a0c */ /* 0x000fe20004721270 */
[----:B------:R3:W-:Y:S01]  /*9980*/  @P4 STG.E.U16 [R36.64], R14 ;  /* 0x0000000e24004986 */ /* 0x0007e2000c101506 */
[----:B------:R-:W-:-:S03]  /*9990*/  LEA R40, P4, R41, R0, 0x1 ;  /* 0x0000000029287211 */ /* 0x000fc600078808ff */
[----:B-1----:R-:W5:Y:S01]  /*99a0*/  LDL.LU R44, [R1+0x34] ;  /* 0x00003400012c7983 */ /* 0x002f620000300800 */
[----:B------:R-:W-:-:S03]  /*99b0*/  LEA.HI.X.SX32 R41, R41, R34, 0x1, P4 ;  /* 0x0000002229297211 */ /* 0x000fc600020f0eff */
[----:B------:R1:W2:Y:S01]  /*99c0*/  LDS.64 R30, [R45+0xc00] ;  /* 0x000c00002d1e7984 */ /* 0x0002a20000000a00 */
[----:B---3--:R-:W-:-:S03]  /*99d0*/  LEA R36, P6, R35, R0, 0x1 ;  /* 0x0000000023247211 */ /* 0x008fc600078c08ff */
[----:B0-----:R0:W-:Y:S01]  /*99e0*/  @P2 STG.E.U16 [R38.64], R18 ;  /* 0x0000001226002986 */ /* 0x0011e2000c101506 */
[----:B------:R-:W-:-:S03]  /*99f0*/  LEA.HI.X.SX32 R37, R35, R34, 0x1, P6 ;  /* 0x0000002223257211 */ /* 0x000fc600030f0eff */
[----:B------:R3:W-:Y:S01]  /*9a00*/  @P3 STG.E.U16 [R40.64], R20 ;  /* 0x0000001428003986 */ /* 0x0007e2000c101506 */
[C---:B------:R-:W-:Y:S01]  /*9a10*/  ISETP.LT.AND P2, PT, R43.reuse, c[0x0][0x17c], !P0 ;  /* 0x00005f002b007a0c */ /* 0x040fe20004741270 */
[----:B------:R-:W-:Y:S02]  /*9a20*/  IMAD R43, R43, c[0x0][0x198], RZ ;  /* 0x000066002b2b7a24 */ /* 0x000fe400078e02ff */
[----:B------:R-:W-:Y:S01]  /*9a30*/  IMAD R35, R52, c[0x0][0x198], RZ ;  /* 0x0000660034237a24 */ /* 0x000fe200078e02ff */
[----:B------:R2:W-:Y:S01]  /*9a40*/  @P1 STG.E.U16 [R36.64], R22 ;  /* 0x0000001624001986 */ /* 0x0005e2000c101506 */
[C---:B------:R-:W-:Y:S01]  /*9a50*/  ISETP.LT.AND P1, PT, R48.reuse, c[0x0][0x17c], !P0 ;  /* 0x00005f0030007a0c */ /* 0x040fe20004721270 */
[----:B-1----:R-:W-:Y:S02]  /*9a60*/  IMAD R45, R48, c[0x0][0x198], RZ ;  /* 0x00006600302d7a24 */ /* 0x002fe400078e02ff */
[----:B------:R-:W5:Y:S01]  /*9a70*/  LDL.LU R48, [R1+0x30] ;  /* 0x0000300001307983 */ /* 0x000f620000300800 */
[----:B------:R-:W-:-:S02]  /*9a80*/  LEA R42, P3, R43, R0, 0x1 ;  /* 0x000000002b2a7211 */ /* 0x000fc400078608ff */
[----:B0-----:R-:W-:Y:S01]  /*9a90*/  LEA R38, P6, R35, R0, 0x1 ;  /* 0x0000000023267211 */ /* 0x001fe200078c08ff */
[----:B------:R-:W0:Y:S01]  /*9aa0*/  LDS.64 R32, [R46+0xc00] ;  /* 0x000c00002e207984 */ /* 0x000e220000000a00 */
[-C--:B------:R-:W-:Y:S02]  /*9ab0*/  LEA.HI.X.SX32 R43, R43, R34.reuse, 0x1, P3 ;  /* 0x000000222b2b7211 */ /* 0x080fe400018f0eff */
[----:B------:R-:W-:Y:S01]  /*9ac0*/  LEA.HI.X.SX32 R39, R35, R34, 0x1, P6 ;  /* 0x0000002223277211 */ /* 0x000fe200030f0eff */
[C---:B------:R-:W-:Y:S01]  /*9ad0*/  IMAD R35, R47.reuse, c[0x0][0x198], RZ ;  /* 0x000066002f237a24 */ /* 0x040fe200078e02ff */
[----:B------:R-:W-:Y:S02]  /*9ae0*/  ISETP.LT.AND P3, PT, R47, c[0x0][0x17c], !P0 ;  /* 0x00005f002f007a0c */ /* 0x000fe40004761270 */
[----:B------:R-:W5:Y:S04]  /*9af0*/  LDL.LU R47, [R1+0x2c] ;  /* 0x00002c00012f7983 */ /* 0x000f680000300800 */
[----:B------:R1:W-:Y:S01]  /*9b00*/  @P2 STG.E.U16 [R42.64], R24 ;  /* 0x000000182a002986 */ /* 0x0003e2000c101506 */
[----:B---3--:R-:W-:-:S02]  /*9b10*/  LEA R40, P2, R45, R0, 0x1 ;  /* 0x000000002d287211 */ /* 0x008fc400078408ff */
[----:B------:R-:W-:Y:S02]  /*9b20*/  ISETP.LT.AND P4, PT, R52, c[0x0][0x17c], !P0 ;  /* 0x00005f0034007a0c */ /* 0x000fe40004781270 */
[----:B------:R-:W-:Y:S02]  /*9b30*/  LEA.HI.X.SX32 R41, R45, R34, 0x1, P2 ;  /* 0x000000222d297211 */ /* 0x000fe400010f0eff */
[----:B--2---:R-:W-:-:S04]  /*9b40*/  LEA R36, P6, R35, R0, 0x1 ;  /* 0x0000000023247211 */ /* 0x004fc800078c08ff */
[----:B------:R-:W-:-:S05]  /*9b50*/  LEA.HI.X.SX32 R37, R35, R34, 0x1, P6 ;  /* 0x0000002223257211 */ /* 0x000fca00030f0eff */
[----:B------:R2:W-:Y:S04]  /*9b60*/  @P4 STG.E.U16 [R38.64], R26 ;  /* 0x0000001a26004986 */ /* 0x0005e8000c101506 */
[----:B------:R3:W-:Y:S04]  /*9b70*/  @P1 STG.E.U16 [R40.64], R28 ;  /* 0x0000001c28001986 */ /* 0x0007e8000c101506 */
[----:B------:R0:W-:Y:S01]  /*9b80*/  @P3 STG.E.U16 [R36.64], R30 ;  /* 0x0000001e24003986 */ /* 0x0001e2000c101506 */
[C---:B----4-:R-:W-:Y:S01]  /*9b90*/  ISETP.LT.AND P2, PT, R49.reuse, c[0x0][0x17c], !P0 ;  /* 0x00005f0031007a0c */ /* 0x050fe20004741270 */
[----:B------:R-:W-:-:S02]  /*9ba0*/  IMAD R45, R49, c[0x0][0x198], RZ ;  /* 0x00006600312d7a24 */ /* 0x000fc400078e02ff */
[----:B------:R-:W4:Y:S03]  /*9bb0*/  LDL.LU R49, [R1+0x28] ;  /* 0x0000280001317983 */ /* 0x000f260000300800 */
[C---:B-1----:R-:W-:Y:S01]  /*9bc0*/  LEA R42, P6, R45.reuse, R0, 0x1 ;  /* 0x000000002d2a7211 */ /* 0x042fe200078c08ff */
[----:B------:R-:W4:Y:S03]  /*9bd0*/  LDL.LU R46, [R1+0x24] ;  /* 0x00002400012e7983 */ /* 0x000f260000300800 */
[----:B------:R-:W-:-:S05]  /*9be0*/  LEA.HI.X.SX32 R43, R45, R34, 0x1, P6 ;  /* 0x000000222d2b7211 */ /* 0x000fca00030f0eff */
[----:B0-----:R0:W-:Y:S01]  /*9bf0*/  @P2 STG.E.U16 [R42.64], R32 ;  /* 0x000000202a002986 */ /* 0x0011e2000c101506 */
[----:B------:R-:W-:-:S05]  /*9c00*/  IMAD R35, R50, c[0x0][0x198], RZ ;  /* 0x0000660032237a24 */ /* 0x000fca00078e02ff */
[----:B--2---:R-:W-:-:S04]  /*9c10*/  LEA R38, P3, R35, R0, 0x1 ;  /* 0x0000000023267211 */ /* 0x004fc800078608ff */
[----:B------:R-:W-:Y:S02]  /*9c20*/  LEA.HI.X.SX32 R39, R35, R34, 0x1, P3 ;  /* 0x0000002223277211 */ /* 0x000fe400018f0eff */
[----:B------:R-:W-:Y:S02]  /*9c30*/  PRMT R18, R6, 0x7632, R18 ;  /* 0x0000763206127816 */ /* 0x000fe40000000012 */
[C---:B-----5:R-:W-:Y:S01]  /*9c40*/  ISETP.LT.AND P6, PT, R44.reuse, c[0x0][0x17c], !P0 ;  /* 0x00005f002c007a0c */ /* 0x060fe200047c1270 */
[----:B------:R-:W-:Y:S02]  /*9c50*/  IMAD R45, R44, c[0x0][0x198], RZ ;  /* 0x000066002c2d7a24 */ /* 0x000fe400078e02ff */
[----:B------:R-:W2:Y:S03]  /*9c60*/  LDL.LU R44, [R1+0x20] ;  /* 0x00002000012c7983 */ /* 0x000ea60000300800 */
[----:B---3--:R-:W-:-:S04]  /*9c70*/  LEA R40, P2, R45, R0, 0x1 ;  /* 0x000000002d287211 */ /* 0x008fc800078408ff */
[----:B------:R-:W-:Y:S02]  /*9c80*/  LEA.HI.X.SX32 R41, R45, R34, 0x1, P2 ;  /* 0x000000222d297211 */ /* 0x000fe400010f0eff */
[C---:B------:R-:W-:Y:S01]  /*9c90*/  ISETP.LT.AND P3, PT, R48.reuse, c[0x0][0x17c], !P0 ;  /* 0x00005f0030007a0c */ /* 0x040fe20004761270 */
[----:B------:R-:W-:Y:S02]  /*9ca0*/  IMAD R35, R48, c[0x0][0x198], RZ ;  /* 0x0000660030237a24 */ /* 0x000fe400078e02ff */
[----:B------:R-:W3:Y:S01]  /*9cb0*/  LDL.LU R48, [R1+0x1c] ;  /* 0x00001c0001307983 */ /* 0x000ee20000300800 */
[C---:B------:R-:W-:Y:S01]  /*9cc0*/  ISETP.LT.AND P2, PT, R47.reuse, c[0x0][0x17c], !P0 ;  /* 0x00005f002f007a0c */ /* 0x040fe20004741270 */
[----:B------:R-:W-:Y:S02]  /*9cd0*/  IMAD R45, R47, c[0x0][0x198], RZ ;  /* 0x000066002f2d7a24 */ /* 0x000fe400078e02ff */
[----:B------:R-:W5:Y:S04]  /*9ce0*/  LDL.LU R47, [R1+0x18] ;  /* 0x00001800012f7983 */ /* 0x000f680000300800 */
[----:B------:R-:W5:Y:S01]  /*9cf0*/  LDL.LU R6, [R1+0x14] ;  /* 0x0000140001067983 */ /* 0x000f620000300800 */
[----:B------:R-:W-:-:S02]  /*9d00*/  ISETP.LT.AND P1, PT, R50, c[0x0][0x17c], !P0 ;  /* 0x00005f0032007a0c */ /* 0x000fc40004721270 */
[----:B------:R-:W-:Y:S02]  /*9d10*/  PRMT R2, R2, 0x7632, R2 ;  /* 0x0000763202027816 */ /* 0x000fe40000000002 */
[----:B------:R-:W-:-:S09]  /*9d20*/  PRMT R20, R8, 0x7632, R20 ;  /* 0x0000763208147816 */ /* 0x000fd20000000014 */
[----:B------:R-:W-:Y:S01]  /*9d30*/  @P1 STG.E.U16 [R38.64], R2 ;  /* 0x0000000226001986 */ /* 0x000fe2000c101506 */
[----:B------:R-:W-:-:S03]  /*9d40*/  LEA R36, P1, R35, R0, 0x1 ;  /* 0x0000000023247211 */ /* 0x000fc600078208ff */
[----:B------:R1:W-:Y:S01]  /*9d50*/  @P6 STG.E.U16 [R40.64], R20 ;  /* 0x0000001428006986 */ /* 0x0003e2000c101506 */
[----:B------:R-:W-:Y:S02]  /*9d60*/  LEA.HI.X.SX32 R37, R35, R34, 0x1, P1 ;  /* 0x0000002223257211 */ /* 0x000fe400008f0eff */
[C---:B0-----:R-:W-:Y:S02]  /*9d70*/  LEA R42, P6, R45.reuse, R0, 0x1 ;  /* 0x000000002d2a7211 */ /* 0x041fe400078c08ff */
[----:B------:R-:W-:Y:S01]  /*9d80*/  PRMT R4, R4, 0x7632, R4 ;  /* 0x0000763204047816 */ /* 0x000fe20000000004 */
[----:B------:R0:W-:Y:S01]  /*9d90*/  @P3 STG.E.U16 [R36.64], R18 ;  /* 0x0000001224003986 */ /* 0x0001e2000c101506 */
[----:B------:R-:W-:-:S05]  /*9da0*/  LEA.HI.X.SX32 R43, R45, R34, 0x1, P6 ;  /* 0x000000222d2b7211 */ /* 0x000fca00030f0eff */
[----:B------:R0:W-:Y:S01]  /*9db0*/  @P2 STG.E.U16 [R42.64], R4 ;  /* 0x000000042a002986 */ /* 0x0001e2000c101506 */
[----:B------:R-:W-:Y:S01]  /*9dc0*/  PRMT R10, R10, 0x7632, R10 ;  /* 0x000076320a0a7816 */ /* 0x000fe2000000000a */
[C---:B----4-:R-:W-:Y:S01]  /*9dd0*/  IMAD R35, R49.reuse, c[0x0][0x198], RZ ;  /* 0x0000660031237a24 */ /* 0x050fe200078e02ff */
[----:B------:R-:W-:Y:S02]  /*9de0*/  ISETP.LT.AND P1, PT, R49, c[0x0][0x17c], !P0 ;  /* 0x00005f0031007a0c */ /* 0x000fe40004721270 */
[C---:B------:R-:W-:Y:S01]  /*9df0*/  ISETP.LT.AND P3, PT, R46.reuse, c[0x0][0x17c], !P0 ;  /* 0x00005f002e007a0c */ /* 0x040fe20004761270 */
[----:B-1----:R-:W-:Y:S01]  /*9e00*/  IMAD R41, R46, c[0x0][0x198], RZ ;  /* 0x000066002e297a24 */ /* 0x002fe200078e02ff */
[C---:B------:R-:W-:Y:S01]  /*9e10*/  LEA R38, P6, R35.reuse, R0, 0x1 ;  /* 0x0000000023267211 */ /* 0x040fe200078c08ff */
[----:B------:R-:W4:Y:S03]  /*9e20*/  LDL.LU R46, [R1+0x10] ;  /* 0x00001000012e7983 */ /* 0x000f260000300800 */
[----:B------:R-:W-:-:S05]  /*9e30*/  LEA.HI.X.SX32 R39, R35, R34, 0x1, P6 ;  /* 0x0000002223277211 */ /* 0x000fca00030f0eff */
[----:B------:R1:W-:Y:S01]  /*9e40*/  @P1 STG.E.U16 [R38.64], R10 ;  /* 0x0000000a26001986 */ /* 0x0003e2000c101506 */
[C---:B--2---:R-:W-:Y:S01]  /*9e50*/  ISETP.LT.AND P2, PT, R44.reuse, c[0x0][0x17c], !P0 ;  /* 0x00005f002c007a0c */ /* 0x044fe20004741270 */
[----:B------:R-:W-:Y:S02]  /*9e60*/  IMAD R35, R44, c[0x0][0x198], RZ ;  /* 0x000066002c237a24 */ /* 0x000fe400078e02ff */
[----:B------:R-:W2:Y:S04]  /*9e70*/  LDL.LU R44, [R1+0xc] ;  /* 0x00000c00012c7983 */ /* 0x000ea80000300800 */
[----:B------:R-:W2:Y:S01]  /*9e80*/  LDL.LU R8, [R1+0x8] ;  /* 0x0000080001087983 */ /* 0x000ea20000300800 */
[----:B0-----:R-:W-:-:S03]  /*9e90*/  LEA R36, P1, R35, R0, 0x1 ;  /* 0x0000000023247211 */ /* 0x001fc600078208ff */
[----:B------:R-:W2:Y:S01]  /*9ea0*/  LDL.LU R4, [R1+0x4] ;  /* 0x0000040001047983 */ /* 0x000ea20000300800 */
[----:B------:R-:W-:Y:S01]  /*9eb0*/  LEA.HI.X.SX32 R37, R35, R34, 0x1, P1 ;  /* 0x0000002223257211 */ /* 0x000fe200008f0eff */
[----:B---3--:R-:W-:-:S05]  /*9ec0*/  IMAD R43, R48, c[0x0][0x198], RZ ;  /* 0x00006600302b7a24 */ /* 0x008fca00078e02ff */
[----:B------:R-:W-:-:S04]  /*9ed0*/  LEA R42, P1, R43, R0, 0x1 ;  /* 0x000000002b2a7211 */ /* 0x000fc800078208ff */
[----:B------:R-:W-:Y:S02]  /*9ee0*/  LEA.HI.X.SX32 R43, R43, R34, 0x1, P1 ;  /* 0x000000222b2b7211 */ /* 0x000fe400008f0eff */
[C---:B-----5:R-:W-:Y:S01]  /*9ef0*/  ISETP.LT.AND P1, PT, R6.reuse, c[0x0][0x17c], !P0 ;  /* 0x00005f0006007a0c */ /* 0x060fe20004721270 */
[----:B------:R-:W-:Y:S02]  /*9f00*/  IMAD R45, R6, c[0x0][0x198], RZ ;  /* 0x00006600062d7a24 */ /* 0x000fe400078e02ff */
[----:B------:R-:W3:Y:S01]  /*9f10*/  LDL.LU R6, [R1] ;  /* 0x0000000001067983 */ /* 0x000ee20000300800 */
[----:B------:R-:W-:-:S04]  /*9f20*/  LEA R40, P6, R41, R0, 0x1 ;  /* 0x0000000029287211 */ /* 0x000fc800078c08ff */
[----:B------:R-:W-:Y:S02]  /*9f30*/  LEA.HI.X.SX32 R41, R41, R34, 0x1, P6 ;  /* 0x0000002229297211 */ /* 0x000fe400030f0eff */
[----:B------:R-:W-:Y:S02]  /*9f40*/  ISETP.LT.AND P6, PT, R48, c[0x0][0x17c], !P0 ;  /* 0x00005f0030007a0c */ /* 0x000fe400047c1270 */
[----:B------:R-:W-:Y:S01]  /*9f50*/  PRMT R20, R12, 0x7632, R20 ;  /* 0x000076320c147816 */ /* 0x000fe20000000014 */
[----:B------:R-:W-:Y:S01]  /*9f60*/  IMAD R35, R47, c[0x0][0x198], RZ ;  /* 0x000066002f237a24 */ /* 0x000fe200078e02ff */
[----:B------:R-:W-:Y:S02]  /*9f70*/  PRMT R18, R16, 0x7632, R18 ;  /* 0x0000763210127816 */ /* 0x000fe40000000012 */
[----:B------:R-:W-:Y:S01]  /*9f80*/  PRMT R14, R14, 0x7632, R14 ;  /* 0x000076320e0e7816 */ /* 0x000fe2000000000e */
[----:B------:R0:W-:Y:S01]  /*9f90*/  @P3 STG.E.U16 [R40.64], R20 ;  /* 0x0000001428003986 */ /* 0x0001e2000c101506 */
[----:B-1----:R-:W-:-:S03]  /*9fa0*/  LEA R38, P3, R35, R0, 0x1 ;  /* 0x0000000023267211 */ /* 0x002fc600078608ff */
[----:B------:R1:W-:Y:S01]  /*9fb0*/  @P2 STG.E.U16 [R36.64], R18 ;  /* 0x0000001224002986 */ /* 0x0003e2000c101506 */
[----:B------:R-:W-:Y:S02]  /*9fc0*/  ISETP.LT.AND P2, PT, R47, c[0x0][0x17c], !P0 ;  /* 0x00005f002f007a0c */ /* 0x000fe40004741270 */
[----:B------:R-:W-:Y:S01]  /*9fd0*/  LEA.HI.X.SX32 R39, R35, R34, 0x1, P3 ;  /* 0x0000002223277211 */ /* 0x000fe200018f0eff */
[----:B------:R2:W-:Y:S01]  /*9fe0*/  @P6 STG.E.U16 [R42.64], R14 ;  /* 0x0000000e2a006986 */ /* 0x0005e2000c101506 */
[----:B------:R-:W-:Y:S02]  /*9ff0*/  PRMT R2, R18, 0x7632, R2 ;  /* 0x0000763212027816 */ /* 0x000fe40000000002 */
[C---:B0-----:R-:W-:Y:S02]  /*a000*/  LEA R40, P6, R45.reuse, R0, 0x1 ;  /* 0x000000002d287211 */ /* 0x041fe400078c08ff */
[----:B------:R-:W-:Y:S02]  /*a010*/  PRMT R20, R20, 0x7632, R20 ;  /* 0x0000763214147816 */ /* 0x000fe40000000014 */
[----:B------:R-:W-:-:S03]  /*a020*/  LEA.HI.X.SX32 R41, R45, R34, 0x1, P6 ;  /* 0x000000222d297211 */ /* 0x000fc600030f0eff */
[----:B------:R-:W-:Y:S04]  /*a030*/  @P2 STG.E.U16 [R38.64], R2 ;  /* 0x0000000226002986 */ /* 0x000fe8000c101506 */
[----:B------:R0:W-:Y:S01]  /*a040*/  @P1 STG.E.U16 [R40.64], R20 ;  /* 0x0000001428001986 */ /* 0x0001e2000c101506 */
[----:B-1----:R-:W-:Y:S01]  /*a050*/  PRMT R18, R22, 0x7632, R18 ;  /* 0x0000763216127816 */ /* 0x002fe20000000012 */
[C---:B----4-:R-:W-:Y:S01]  /*a060*/  IMAD R35, R46.reuse, c[0x0][0x198], RZ ;  /* 0x000066002e237a24 */ /* 0x050fe200078e02ff */
[----:B------:R-:W-:-:S04]  /*a070*/  ISETP.LT.AND P3, PT, R46, c[0x0][0x17c], !P0 ;  /* 0x00005f002e007a0c */ /* 0x000fc80004761270 */
[----:B------:R-:W-:-:S04]  /*a080*/  LEA R36, P6, R35, R0, 0x1 ;  /* 0x0000000023247211 */ /* 0x000fc800078c08ff */
[----:B------:R-:W-:-:S05]  /*a090*/  LEA.HI.X.SX32 R37, R35, R34, 0x1, P6 ;  /* 0x0000002223257211 */ /* 0x000fca00030f0eff */
[----:B------:R1:W-:Y:S01]  /*a0a0*/  @P3 STG.E.U16 [R36.64], R18 ;  /* 0x0000001224003986 */ /* 0x0003e2000c101506 */
[----:B--2---:R-:W-:Y:S01]  /*a0b0*/  IMAD R43, R44, c[0x0][0x198], RZ ;  /* 0x000066002c2b7a24 */ /* 0x004fe200078e02ff */
[C---:B------:R-:W-:Y:S01]  /*a0c0*/  ISETP.LT.AND P1, PT, R8.reuse, c[0x0][0x17c], !P0 ;  /* 0x00005f0008007a0c */ /* 0x040fe20004721270 */
[----:B------:R-:W-:-:S03]  /*a0d0*/  IMAD R35, R8, c[0x0][0x198], RZ ;  /* 0x0000660008237a24 */ /* 0x000fc600078e02ff */
[C---:B------:R-:W-:Y:S01]  /*a0e0*/  LEA R42, P6, R43.reuse, R0, 0x1 ;  /* 0x000000002b2a7211 */ /* 0x040fe200078c08ff */
[----:B------:R-:W2:Y:S01]  /*a0f0*/  LDL.LU R8, [R1+0xec] ;  /* 0x0000ec0001087983 */ /* 0x000ea20000300800 */
[C---:B0-----:R-:W-:Y:S02]  /*a100*/  IMAD R41, R4.reuse, c[0x0][0x198], RZ ;  /* 0x0000660004297a24 */ /* 0x041fe400078e02ff */
[----:B------:R-:W-:Y:S02]  /*a110*/  LEA.HI.X.SX32 R43, R43, R34, 0x1, P6 ;  /* 0x000000222b2b7211 */ /* 0x000fe400030f0eff */
[----:B------:R-:W-:Y:S02]  /*a120*/  ISETP.LT.AND P6, PT, R4, c[0x0][0x17c], !P0 ;  /* 0x00005f0004007a0c */ /* 0x000fe400047c1270 */
[----:B------:R-:W4:Y:S01]  /*a130*/  LDL.LU R4, [R1+0xe8] ;  /* 0x0000e80001047983 */ /* 0x000f220000300800 */
[----:B------:R-:W-:-:S03]  /*a140*/  LEA R38, P3, R35, R0, 0x1 ;  /* 0x0000000023267211 */ /* 0x000fc600078608ff */
[----:B------:R-:W5:Y:S01]  /*a150*/  LDL.LU R16, [R1+0xe4] ;  /* 0x0000e40001107983 */ /* 0x000f620000300800 */
[----:B------:R-:W-:-:S03]  /*a160*/  LEA.HI.X.SX32 R39, R35, R34, 0x1, P3 ;  /* 0x0000002223277211 */ /* 0x000fc600018f0eff */
[----:B------:R-:W5:Y:S01]  /*a170*/  LDL.LU R14, [R1+0xe0] ;  /* 0x0000e000010e7983 */ /* 0x000f620000300800 */
[C---:B---3--:R-:W-:Y:S01]  /*a180*/  ISETP.LT.AND P3, PT, R6.reuse, c[0x0][0x17c], !P0 ;  /* 0x00005f0006007a0c */ /* 0x048fe20004761270 */
[----:B------:R-:W-:Y:S02]  /*a190*/  IMAD R35, R6, c[0x0][0x198], RZ ;  /* 0x0000660006237a24 */ /* 0x000fe400078e02ff */
[----:B------:R-:W3:Y:S01]  /*a1a0*/  LDL.LU R6, [R1+0xdc] ;  /* 0x0000dc0001067983 */ /* 0x000ee20000300800 */
[----:B------:R-:W-:Y:S02]  /*a1b0*/  ISETP.LT.AND P2, PT, R44, c[0x0][0x17c], !P0 ;  /* 0x00005f002c007a0c */ /* 0x000fe40004741270 */
[----:B------:R-:W-:Y:S02]  /*a1c0*/  PRMT R24, R24, 0x7632, R24 ;  /* 0x0000763218187816 */ /* 0x000fe40000000018 */
[----:B------:R-:W-:Y:S01]  /*a1d0*/  PRMT R26, R26, 0x7632, R26 ;  /* 0x000076321a1a7816 */ /* 0x000fe2000000001a */
[----:B------:R-:W-:Y:S01]  /*a1e0*/  IMAD R45, R252, c[0x0][0x198], RZ ;  /* 0x00006600fc2d7a24 */ /* 0x000fe200078e02ff */
[----:B------:R-:W-:Y:S01]  /*a1f0*/  PRMT R20, R28, 0x7632, R20 ;  /* 0x000076321c147816 */ /* 0x000fe20000000014 */
[----:B------:R-:W-:Y:S01]  /*a200*/  IMAD.MOV.U32 R12, RZ, RZ, c[0x0][0x198] ;  /* 0x00006600ff0c7624 */ /* 0x000fe200078e00ff */
[----:B-1----:R-:W-:Y:S01]  /*a210*/  PRMT R18, R30, 0x7632, R18 ;  /* 0x000076321e127816 */ /* 0x002fe20000000012 */
[----:B------:R-:W3:Y:S04]  /*a220*/  LDL.LU R2, [R1+0xd8] ;  /* 0x0000d80001027983 */ /* 0x000ee80000300800 */
[----:B------:R-:W-:Y:S01]  /*a230*/  @P2 STG.E.U16 [R42.64], R24 ;  /* 0x000000182a002986 */ /* 0x000fe2000c101506 */
[----:B------:R-:W-:-:S04]  /*a240*/  LEA R40, P2, R41, R0, 0x1 ;  /* 0x0000000029287211 */ /* 0x000fc800078408ff */
[----:B------:R-:W-:Y:S02]  /*a250*/  LEA.HI.X.SX32 R41, R41, R34, 0x1, P2 ;  /* 0x0000002229297211 */ /* 0x000fe400010f0eff */
[C---:B------:R-:W-:Y:S01]  /*a260*/  LEA R36, P2, R35.reuse, R0, 0x1 ;  /* 0x0000000023247211 */ /* 0x040fe200078408ff */
[----:B------:R0:W-:Y:S03]  /*a270*/  @P1 STG.E.U16 [R38.64], R26 ;  /* 0x0000001a26001986 */ /* 0x0001e6000c101506 */
[----:B------:R-:W-:Y:S02]  /*a280*/  LEA.HI.X.SX32 R37, R35, R34, 0x1, P2 ;  /* 0x0000002223257211 */ /* 0x000fe400010f0eff */
[C---:B------:R-:W-:Y:S01]  /*a290*/  ISETP.LT.AND P2, PT, R251.reuse, c[0x0][0x17c], !P0 ;  /* 0x00005f00fb007a0c */ /* 0x040fe20004741270 */
[----:B------:R-:W-:Y:S01]  /*a2a0*/  IMAD R251, R251, c[0x0][0x198], RZ ;  /* 0x00006600fbfb7a24 */ /* 0x000fe200078e02ff */
[----:B------:R-:W-:Y:S01]  /*a2b0*/  ISETP.LT.AND P1, PT, R252, c[0x0][0x17c], !P0 ;  /* 0x00005f00fc007a0c */ /* 0x000fe20004721270 */
[----:B------:R1:W-:Y:S02]  /*a2c0*/  @P6 STG.E.U16 [R40.64], R20 ;  /* 0x0000001428006986 */ /* 0x0003e4000c101506 */
[----:B------:R-:W-:-:S02]  /*a2d0*/  IMAD R35, R12, 0x2, R251 ;  /* 0x000000020c237824 */ /* 0x000fc400078e02fb */
[----:B------:R1:W-:Y:S01]  /*a2e0*/  @P3 STG.E.U16 [R36.64], R18 ;  /* 0x0000001224003986 */ /* 0x0003e2000c101506 */
[-C--:B0-----:R-:W-:Y:S02]  /*a2f0*/  LEA R38, P6, R45, R0.reuse, 0x1 ;  /* 0x000000002d267211 */ /* 0x081fe400078c08ff */
[----:B------:R-:W-:Y:S02]  /*a300*/  PRMT R32, R32, 0x7632, R32 ;  /* 0x0000763220207816 */ /* 0x000fe40000000020 */
[----:B-1----:R-:W-:Y:S02]  /*a310*/  LEA R40, P3, R251, R0, 0x1 ;  /* 0x00000000fb287211 */ /* 0x002fe400078608ff */
[-C--:B------:R-:W-:Y:S02]  /*a320*/  LEA.HI.X.SX32 R39, R45, R34.reuse, 0x1, P6 ;  /* 0x000000222d277211 */ /* 0x080fe400030f0eff */
[----:B------:R-:W-:Y:S01]  /*a330*/  LEA.HI.X.SX32 R41, R251, R34, 0x1, P3 ;  /* 0x00000022fb297211 */ /* 0x000fe200018f0eff */
[----:B------:R-:W-:Y:S01]  /*a340*/  IMAD R45, R12, 0x2, R35 ;  /* 0x000000020c2d7824 */ /* 0x000fe200078e0223 */
[----:B------:R-:W-:-:S02]  /*a350*/  LEA R42, P6, R35, R0, 0x1 ;  /* 0x00000000232a7211 */ /* 0x000fc400078c08ff */
[----:B------:R-:W-:Y:S01]  /*a360*/  ISETP.LT.AND P4, PT, R51, c[0x0][0x17c], !P0 ;  /* 0x00005f0033007a0c */ /* 0x000fe20004781270 */
[----:B------:R0:W-:Y:S01]  /*a370*/  @P1 STG.E.U16 [R38.64], R32 ;  /* 0x0000002026001986 */ /* 0x0001e2000c101506 */
[----:B------:R-:W-:Y:S02]  /*a380*/  LEA.HI.X.SX32 R43, R35, R34, 0x1, P6 ;  /* 0x00000022232b7211 */ /* 0x000fe400030f0eff */
[C---:B------:R-:W-:Y:S01]  /*a390*/  LEA R36, P6, R45.reuse, R0, 0x1 ;  /* 0x000000002d247211 */ /* 0x040fe200078c08ff */
[----:B------:R1:W-:Y:S03]  /*a3a0*/  @P2 STG.E.U16 [R40.64], R3 ;  /* 0x0000000328002986 */ /* 0x0003e6000c101506 */
[----:B------:R-:W-:Y:S01]  /*a3b0*/  LEA.HI.X.SX32 R37, R45, R34, 0x1, P6 ;  /* 0x000000222d257211 */ /* 0x000fe200030f0eff */
[----:B------:R0:W-:Y:S04]  /*a3c0*/  @P5 STG.E.U16 [R42.64], R9 ;  /* 0x000000092a005986 */ /* 0x0001e8000c101506 */
[----:B------:R0:W-:Y:S01]  /*a3d0*/  @P4 STG.E.U16 [R36.64], R7 ;  /* 0x0000000724004986 */ /* 0x0001e2000c101506 */
[----:B--2---:R-:W-:-:S03]  /*a3e0*/  ISETP.LT.AND P3, PT, R8, c[0x0][0x17c], !P0 ;  /* 0x00005f0008007a0c */ /* 0x004fc60004761270 */
[----:B------:R-:W2:Y:S01]  /*a3f0*/  LDL.LU R8, [R1+0xd4] ;  /* 0x0000d40001087983 */ /* 0x000ea20000300800 */
[----:B----4-:R-:W-:-:S03]  /*a400*/  ISETP.LT.AND P1, PT, R4, c[0x0][0x17c], !P0 ;  /* 0x00005f0004007a0c */ /* 0x010fc60004721270 */
[----:B------:R-:W4:Y:S01]  /*a410*/  LDL.LU R4, [R1+0xd0] ;  /* 0x0000d00001047983 */ /* 0x000f220000300800 */
[----:B-----5:R-:W-:-:S03]  /*a420*/  ISETP.LT.AND P2, PT, R16, c[0x0][0x17c], !P0 ;  /* 0x00005f0010007a0c */ /* 0x020fc60004741270 */
[----:B------:R-:W5:Y:S01]  /*a430*/  LDL.LU R16, [R1+0xcc] ;  /* 0x0000cc0001107983 */ /* 0x000f620000300800 */
[----:B------:R-:W-:-:S03]  /*a440*/  ISETP.LT.AND P5, PT, R14, c[0x0][0x17c], !P0 ;  /* 0x00005f000e007a0c */ /* 0x000fc600047a1270 */
[----:B------:R-:W5:Y:S01]  /*a450*/  LDL.LU R14, [R1+0xc8] ;  /* 0x0000c800010e7983 */ /* 0x000f620000300800 */
[----:B---3--:R-:W-:-:S03]  /*a460*/  ISETP.LT.AND P4, PT, R6, c[0x0][0x17c], !P0 ;  /* 0x00005f0006007a0c */ /* 0x008fc60004781270 */
[----:B------:R-:W3:Y:S01]  /*a470*/  LDL.LU R6, [R1+0xc4] ;  /* 0x0000c40001067983 */ /* 0x000ee20000300800 */
[----:B------:R-:W-:-:S04]  /*a480*/  IMAD R35, R12, 0x2, R45 ;  /* 0x000000020c237824 */ /* 0x000fc800078e022d */
[----:B------:R-:W-:Y:S01]  /*a490*/  IMAD R45, R12, 0x2, R35 ;  /* 0x000000020c2d7824 */ /* 0x000fe200078e0223 */
[----:B0-----:R-:W-:-:S04]  /*a4a0*/  LEA R38, P6, R35, R0, 0x1 ;  /* 0x0000000023267211 */ /* 0x001fc800078c08ff */
[----:B------:R-:W-:Y:S01]  /*a4b0*/  LEA.HI.X.SX32 R39, R35, R34, 0x1, P6 ;  /* 0x0000002223277211 */ /* 0x000fe200030f0eff */
[----:B------:R-:W-:Y:S01]  /*a4c0*/  IMAD R35, R12, 0x2, R45 ;  /* 0x000000020c237824 */ /* 0x000fe200078e022d */
[----:B-1----:R-:W-:-:S04]  /*a4d0*/  LEA R40, P6, R45, R0, 0x1 ;  /* 0x000000002d287211 */ /* 0x002fc800078c08ff */
[----:B------:R-:W-:Y:S01]  /*a4e0*/  LEA.HI.X.SX32 R41, R45, R34, 0x1, P6 ;  /* 0x000000222d297211 */ /* 0x000fe200030f0eff */
[----:B------:R-:W-:Y:S01]  /*a4f0*/  IMAD R45, R12, 0x2, R35 ;  /* 0x000000020c2d7824 */ /* 0x000fe200078e0223 */
[C---:B------:R-:W-:Y:S01]  /*a500*/  LEA R42, P6, R35.reuse, R0, 0x1 ;  /* 0x00000000232a7211 */ /* 0x040fe200078c08ff */
[----:B------:R0:W-:Y:S01]  /*a510*/  @P3 STG.E.U16 [R38.64], R5 ;  /* 0x0000000526003986 */ /* 0x0001e2000c101506 */
[----:B------:R-:W-:Y:S02]  /*a520*/  ISETP.LT.AND P3, PT, R2, c[0x0][0x17c], !P0 ;  /* 0x00005f0002007a0c */ /* 0x000fe40004761270 */
[----:B------:R-:W-:Y:S01]  /*a530*/  LEA.HI.X.SX32 R43, R35, R34, 0x1, P6 ;  /* 0x00000022232b7211 */ /* 0x000fe200030f0eff */
[----:B------:R-:W3:Y:S01]  /*a540*/  LDL.LU R2, [R1+0xc0] ;  /* 0x0000c00001027983 */ /* 0x000ee20000300800 */
[C---:B------:R-:W-:Y:S01]  /*a550*/  LEA R36, P6, R45.reuse, R0, 0x1 ;  /* 0x000000002d247211 */ /* 0x040fe200078c08ff */
[C---:B------:R-:W-:Y:S02]  /*a560*/  IMAD R35, R12.reuse, 0x2, R45 ;  /* 0x000000020c237824 */ /* 0x040fe400078e022d */
[----:B------:R1:W-:Y:S01]  /*a570*/  @P1 STG.E.U16 [R40.64], R11 ;  /* 0x0000000b28001986 */ /* 0x0003e2000c101506 */
[----:B------:R-:W-:Y:S01]  /*a580*/  LEA.HI.X.SX32 R37, R45, R34, 0x1, P6 ;  /* 0x000000222d257211 */ /* 0x000fe200030f0eff */
[----:B------:R-:W-:Y:S01]  /*a590*/  IMAD R45, R12, 0x2, R35 ;  /* 0x000000020c2d7824 */ /* 0x000fe200078e0223 */
[C---:B0-----:R-:W-:Y:S01]  /*a5a0*/  LEA R38, P6, R35.reuse, R0, 0x1 ;  /* 0x0000000023267211 */ /* 0x041fe200078c08ff */
[----:B------:R0:W-:Y:S03]  /*a5b0*/  @P2 STG.E.U16 [R42.64], R13 ;  /* 0x0000000d2a002986 */ /* 0x0001e6000c101506 */
[----:B------:R-:W-:-:S02]  /*a5c0*/  LEA.HI.X.SX32 R39, R35, R34, 0x1, P6 ;  /* 0x0000002223277211 */ /* 0x000fc400030f0eff */
[C---:B-1----:R-:W-:Y:S01]  /*a5d0*/  LEA R40, P6, R45.reuse, R0, 0x1 ;  /* 0x000000002d287211 */ /* 0x042fe200078c08ff */
        /* <DEDUP_REMOVED lines=22> */
[----:B------:R-:W-:Y:S01]  /*a740*/  LEA R38, P6, R35, R0, 0x1 ;  /* 0x0000000023267211 */ /* 0x000fe200078c08ff */
[----:B------:R0:W-:Y:S01]  /*a750*/  @P1 STG.E.U16 [R42.64], R21 ;  /* 0x000000152a001986 */ /* 0x0001e2000c101506 */
[----:B------:R-:W-:-:S03]  /*a760*/  ISETP.LT.AND P1, PT, R2, c[0x0][0x17c], !P0 ;  /* 0x00005f0002007a0c */ /* 0x000fc60004721270 */
[----:B------:R-:W3:Y:S01]  /*a770*/  LDL.LU R2, [R1+0xa8] ;  /* 0x0000a80001027983 */ /* 0x000ee20000300800 */
[----:B------:R-:W-:Y:S01]  /*a780*/  LEA.HI.X.SX32 R39, R35, R34, 0x1, P6 ;  /* 0x0000002223277211 */ /* 0x000fe200030f0eff */
[C---:B------:R-:W-:Y:S01]  /*a790*/  IMAD R35, R12.reuse, 0x2, R45 ;  /* 0x000000020c237824 */ /* 0x040fe200078e022d */
[C---:B------:R-:W-:Y:S01]  /*a7a0*/  LEA R40, P6, R45.reuse, R0, 0x1 ;  /* 0x000000002d287211 */ /* 0x040fe200078c08ff */
[----:B------:R1:W-:Y:S03]  /*a7b0*/  @P2 STG.E.U16 [R36.64], R23 ;  /* 0x0000001724002986 */ /* 0x0003e6000c101506 */
        /* <DEDUP_REMOVED lines=8> */
[----:B------:R-:W-:Y:S04]  /*a840*/  @P3 STG.E.U16 [R42.64], R29 ;  /* 0x0000001d2a003986 */ /* 0x000fe8000c101506 */
[----:B------:R-:W-:Y:S01]  /*a850*/  @P1 STG.E.U16 [R36.64], R31 ;  /* 0x0000001f24001986 */ /* 0x000fe2000c101506 */
[----:B--2---:R-:W-:-:S03]  /*a860*/  ISETP.LT.AND P2, PT, R8, c[0x0][0x17c], !P0 ;  /* 0x00005f0008007a0c */ /* 0x004fc60004741270 */
[----:B------:R-:W2:Y:S01]  /*a870*/  LDL.LU R8, [R1+0xa4] ;  /* 0x0000a40001087983 */ /* 0x000ea20000300800 */
[----:B----4-:R-:W-:-:S03]  /*a880*/  ISETP.LT.AND P5, PT, R4, c[0x0][0x17c], !P0 ;  /* 0x00005f0004007a0c */ /* 0x010fc600047a1270 */
[----:B------:R-:W4:Y:S04]  /*a890*/  LDL.LU R4, [R1+0xa0] ;  /* 0x0000a00001047983 */ /* 0x000f280000300800 */
[----:B------:R-:W4:Y:S01]  /*a8a0*/  LDL.LU R22, [R1+0x9c] ;  /* 0x00009c0001167983 */ /* 0x000f220000300800 */
[----:B-----5:R-:W-:Y:S02]  /*a8b0*/  ISETP.LT.AND P4, PT, R16, c[0x0][0x17c], !P0 ;  /* 0x00005f0010007a0c */ /* 0x020fe40004781270 */
[----:B------:R-:W-:Y:S02]  /*a8c0*/  ISETP.LT.AND P3, PT, R14, c[0x0][0x17c], !P0 ;  /* 0x00005f000e007a0c */ /* 0x000fe40004761270 */
[----:B---3--:R-:W-:Y:S02]  /*a8d0*/  ISETP.LT.AND P1, PT, R6, c[0x0][0x17c], !P0 ;  /* 0x00005f0006007a0c */ /* 0x008fe40004721270 */
[----:B------:R-:W3:Y:S04]  /*a8e0*/  LDL.LU R6, [R1+0x98] ;  /* 0x0000980001067983 */ /* 0x000ee80000300800 */
[----:B------:R-:W5:Y:S04]  /*a8f0*/  LDL.LU R18, [R1+0x94] ;  /* 0x0000940001127983 */ /* 0x000f680000300800 */
[----:B------:R-:W5:Y:S04]  /*a900*/  LDL.LU R16, [R1+0x90] ;  /* 0x0000900001107983 */ /* 0x000f680000300800 */
[----:B------:R-:W5:Y:S01]  /*a910*/  LDL.LU R14, [R1+0x8c] ;  /* 0x00008c00010e7983 */ /* 0x000f620000300800 */
[----:B------:R-:W-:-:S04]  /*a920*/  IMAD R35, R12, 0x2, R45 ;  /* 0x000000020c237824 */ /* 0x000fc800078e022d */
[----:B------:R-:W-:Y:S01]  /*a930*/  IMAD R45, R12, 0x2, R35 ;  /* 0x000000020c2d7824 */ /* 0x000fe200078e0223 */
[----:B0-----:R-:W-:-:S04]  /*a940*/  LEA R38, P6, R35, R0, 0x1 ;  /* 0x0000000023267211 */ /* 0x001fc800078c08ff */
[----:B------:R-:W-:Y:S01]  /*a950*/  LEA.HI.X.SX32 R39, R35, R34, 0x1, P6 ;  /* 0x0000002223277211 */ /* 0x000fe200030f0eff */
[----:B------:R-:W-:Y:S01]  /*a960*/  IMAD R35, R12, 0x2, R45 ;  /* 0x000000020c237824 */ /* 0x000fe200078e022d */
[----:B-1----:R-:W-:Y:S02]  /*a970*/  LEA R40, P6, R45, R0, 0x1 ;  /* 0x000000002d287211 */ /* 0x002fe400078c08ff */
[----:B------:R-:W-:Y:S01]  /*a980*/  PRMT R20, R3, 0x7632, R20 ;  /* 0x0000763203147816 */ /* 0x000fe20000000014 */
[----:B------:R-:W-:Y:S01]  /*a990*/  @P2 STG.E.U16 [R38.64], R33 ;  /* 0x0000002126002986 */ /* 0x000fe2000c101506 */
[----:B------:R-:W-:Y:S02]  /*a9a0*/  ISETP.LT.AND P2, PT, R2, c[0x0][0x17c], !P0 ;  /* 0x00005f0002007a0c */ /* 0x000fe40004741270 */
[----:B------:R-:W-:Y:S02]  /*a9b0*/  LEA.HI.X.SX32 R41, R45, R34, 0x1, P6 ;  /* 0x000000222d297211 */ /* 0x000fe400030f0eff */
[----:B------:R-:W-:-:S02]  /*a9c0*/  LEA R2, P6, R35, R0, 0x1 ;  /* 0x0000000023027211 */ /* 0x000fc400078c08ff */
[----:B------:R-:W-:Y:S01]  /*a9d0*/  PRMT R5, R9, 0x7632, R5 ;  /* 0x0000763209057816 */ /* 0x000fe20000000005 */
[C---:B------:R-:W-:Y:S01]  /*a9e0*/  IMAD R9, R12.reuse, 0x2, R35 ;  /* 0x000000020c097824 */ /* 0x040fe200078e0223 */
[----:B------:R-:W-:Y:S01]  /*a9f0*/  LEA.HI.X.SX32 R3, R35, R34, 0x1, P6 ;  /* 0x0000002223037211 */ /* 0x000fe200030f0eff */
[----:B------:R0:W-:Y:S02]  /*aa00*/  @P5 STG.E.U16 [R40.64], R20 ;  /* 0x0000001428005986 */ /* 0x0001e4000c101506 */
[----:B------:R-:W-:Y:S02]  /*aa10*/  IMAD R35, R12, 0x2, R9 ;  /* 0x000000020c237824 */ /* 0x000fe400078e0209 */
[----:B------:R1:W-:Y:S01]  /*aa20*/  @P4 STG.E.U16 [R2.64], R5 ;  /* 0x0000000502004986 */ /* 0x0003e2000c101506 */
[----:B------:R-:W-:Y:S02]  /*aa30*/  PRMT R10, R5, 0x7632, R10 ;  /* 0x00007632050a7816 */ /* 0x000fe4000000000a */
[----:B------:R-:W-:-:S02]  /*aa40*/  PRMT R13, R13, 0x7632, R13 ;  /* 0x000076320d0d7816 */ /* 0x000fc4000000000d */
[----:B------:R-:W-:Y:S01]  /*aa50*/  PRMT R17, R17, 0x7632, R17 ;  /* 0x0000763211117816 */ /* 0x000fe20000000011 */
[----:B0-----:R-:W5:Y:S01]  /*aa60*/  LDL.LU R20, [R1+0x88] ;  /* 0x0000880001147983 */ /* 0x001f620000300800 */
[----:B-1----:R-:W-:Y:S01]  /*aa70*/  PRMT R3, R7, 0x7632, R3 ;  /* 0x0000763207037816 */ /* 0x002fe20000000003 */
[----:B------:R-:W-:Y:S01]  /*aa80*/  IMAD R7, R12, 0x2, R35 ;  /* 0x000000020c077824 */ /* 0x000fe200078e0223 */
[----:B--2---:R-:W-:Y:S02]  /*aa90*/  ISETP.LT.AND P5, PT, R8, c[0x0][0x17c], !P0 ;  /* 0x00005f0008007a0c */ /* 0x004fe400047a1270 */
[----:B------:R-:W-:-:S04]  /*aaa0*/  LEA R8, P6, R9, R0, 0x1 ;  /* 0x0000000009087211 */ /* 0x000fc800078c08ff */
[----:B------:R-:W-:Y:S02]  /*aab0*/  LEA.HI.X.SX32 R9, R9, R34, 0x1, P6 ;  /* 0x0000002209097211 */ /* 0x000fe400030f0eff */
[----:B----4-:R-:W-:Y:S02]  /*aac0*/  ISETP.LT.AND P4, PT, R4, c[0x0][0x17c], !P0 ;  /* 0x00005f0004007a0c */ /* 0x010fe40004781270 */
[----:B------:R-:W-:-:S04]  /*aad0*/  LEA R4, P6, R35, R0, 0x1 ;  /* 0x0000000023047211 */ /* 0x000fc800078c08ff */
[----:B------:R-:W-:Y:S01]  /*aae0*/  LEA.HI.X.SX32 R5, R35, R34, 0x1, P6 ;  /* 0x0000002223057211 */ /* 0x000fe200030f0eff */
[C---:B------:R-:W-:Y:S01]  /*aaf0*/  IMAD R35, R12.reuse, 0x2, R7 ;  /* 0x000000020c237824 */ /* 0x040fe200078e0207 */
[C---:B------:R-:W-:Y:S01]  /*ab00*/  LEA R2, P6, R7.reuse, R0, 0x1 ;  /* 0x0000000007027211 */ /* 0x040fe200078c08ff */
[----:B------:R0:W-:Y:S04]  /*ab10*/  @P3 STG.E.U16 [R8.64], R3 ;  /* 0x0000000308003986 */ /* 0x0001e8000c101506 */
[----:B------:R-:W-:Y:S01]  /*ab20*/  @P1 STG.E.U16 [R4.64], R10 ;  /* 0x0000000a04001986 */ /* 0x000fe2000c101506 */
[----:B0-----:R-:W-:Y:S02]  /*ab30*/  LEA.HI.X.SX32 R3, R7, R34, 0x1, P6 ;  /* 0x0000002207037211 */ /* 0x001fe400030f0eff */
[----:B------:R-:W-:Y:S01]  /*ab40*/  PRMT R9, R11, 0x7632, R9 ;  /* 0x000076320b097816 */ /* 0x000fe20000000009 */
[----:B------:R-:W-:Y:S01]  /*ab50*/  IMAD R11, R12, 0x2, R35 ;  /* 0x000000020c0b7824 */ /* 0x000fe200078e0223 */
[----:B---3--:R-:W-:-:S02]  /*ab60*/  ISETP.LT.AND P1, PT, R6, c[0x0][0x17c], !P0 ;  /* 0x00005f0006007a0c */ /* 0x008fc40004721270 */
[----:B------:R-:W-:-:S04]  /*ab70*/  LEA R6, P6, R35, R0, 0x1 ;  /* 0x0000000023067211 */ /* 0x000fc800078c08ff */
[----:B------:R-:W-:Y:S02]  /*ab80*/  LEA.HI.X.SX32 R7, R35, R34, 0x1, P6 ;  /* 0x0000002223077211 */ /* 0x000fe400030f0eff */
[----:B------:R-:W-:Y:S01]  /*ab90*/  LEA R8, P6, R11, R0, 0x1 ;  /* 0x000000000b087211 */ /* 0x000fe200078c08ff */
[----:B------:R0:W-:Y:S01]  /*aba0*/  @P2 STG.E.U16 [R2.64], R9 ;  /* 0x0000000902002986 */ /* 0x0001e2000c101506 */
[----:B-----5:R-:W-:-:S03]  /*abb0*/  ISETP.LT.AND P2, PT, R18, c[0x0][0x17c], !P0 ;  /* 0x00005f0012007a0c */ /* 0x020fc60004741270 */
[----:B------:R1:W-:Y:S01]  /*abc0*/  @P5 STG.E.U16 [R6.64], R13 ;  /* 0x0000000d06005986 */ /* 0x0003e2000c101506 */
[----:B------:R-:W-:-:S03]  /*abd0*/  ISETP.LT.AND P5, PT, R16, c[0x0][0x17c], !P0 ;  /* 0x00005f0010007a0c */ /* 0x000fc600047a1270 */
[----:B------:R-:W2:Y:S01]  /*abe0*/  LDL.LU R18, [R1+0x84] ;  /* 0x0000840001127983 */ /* 0x000ea20000300800 */
[----:B0-----:R-:W-:-:S03]  /*abf0*/  LEA.HI.X.SX32 R9, R11, R34, 0x1, P6 ;  /* 0x000000220b097211 */ /* 0x001fc600030f0eff */
[----:B------:R-:W3:Y:S04]  /*ac00*/  LDL.LU R16, [R1+0x80] ;  /* 0x0000800001107983 */ /* 0x000ee80000300800 */
[----:B------:R0:W-:Y:S01]  /*ac10*/  @P4 STG.E.U16 [R8.64], R17 ;  /* 0x0000001108004986 */ /* 0x0001e2000c101506 */
[----:B------:R-:W-:-:S03]  /*ac20*/  ISETP.LT.AND P4, PT, R14, c[0x0][0x17c], !P0 ;  /* 0x00005f000e007a0c */ /* 0x000fc60004781270 */
[----:B------:R-:W4:Y:S01]  /*ac30*/  LDL.LU R14, [R1+0x7c] ;  /* 0x00007c00010e7983 */ /* 0x000f220000300800 */
[----:B------:R-:W-:-:S04]  /*ac40*/  IMAD R5, R12, 0x2, R11 ;  /* 0x000000020c057824 */ /* 0x000fc800078e020b */
[----:B------:R-:W-:Y:S01]  /*ac50*/  IMAD R11, R12, 0x2, R5 ;  /* 0x000000020c0b7824 */ /* 0x000fe200078e0205 */
[----:B------:R-:W-:-:S04]  /*ac60*/  LEA R4, P6, R5, R0, 0x1 ;  /* 0x0000000005047211 */ /* 0x000fc800078c08ff */
[----:B------:R-:W-:Y:S01]  /*ac70*/  LEA.HI.X.SX32 R5, R5, R34, 0x1, P6 ;  /* 0x0000002205057211 */ /* 0x000fe200030f0eff */
[----:B-1----:R-:W-:Y:S01]  /*ac80*/  IMAD R7, R12, 0x2, R11 ;  /* 0x000000020c077824 */ /* 0x002fe200078e020b */
[C---:B------:R-:W-:Y:S02]  /*ac90*/  LEA R2, P6, R11.reuse, R0, 0x1 ;  /* 0x000000000b027211 */ /* 0x040fe400078c08ff */
[----:B------:R-:W-:Y:S02]  /*aca0*/  ISETP.LT.AND P3, PT, R22, c[0x0][0x17c], !P0 ;  /* 0x00005f0016007a0c */ /* 0x000fe40004761270 */
[----:B------:R-:W-:Y:S01]  /*acb0*/  LEA.HI.X.SX32 R3, R11, R34, 0x1, P6 ;  /* 0x000000220b037211 */ /* 0x000fe200030f0eff */
[----:B------:R-:W-:Y:S01]  /*acc0*/  IMAD R11, R12, 0x2, R7 ;  /* 0x000000020c0b7824 */ /* 0x000fe200078e0207 */
[----:B------:R-:W-:-:S03]  /*acd0*/  PRMT R15, R15, 0x7632, R15 ;  /* 0x000076320f0f7816 */ /* 0x000fc6000000000f */
[----:B0-----:R-:W-:Y:S01]  /*ace0*/  IMAD R9, R12, 0x2, R11 ;  /* 0x000000020c097824 */ /* 0x001fe200078e020b */
[----:B------:R-:W-:-:S03]  /*acf0*/  LEA R6, P6, R7, R0, 0x1 ;  /* 0x0000000007067211 */ /* 0x000fc600078c08ff */
[C---:B------:R-:W-:Y:S01]  /*ad00*/  IMAD R13, R12.reuse, 0x2, R9 ;  /* 0x000000020c0d7824 */ /* 0x040fe200078e0209 */
[----:B------:R-:W-:Y:S01]  /*ad10*/  PRMT R19, R19, 0x7632, R19 ;  /* 0x0000763213137816 */ /* 0x000fe20000000013 */
[----:B------:R0:W-:Y:S01]  /*ad20*/  @P3 STG.E.U16 [R4.64], R15 ;  /* 0x0000000f04003986 */ /* 0x0001e2000c101506 */
[----:B------:R-:W-:Y:S02]  /*ad30*/  LEA.HI.X.SX32 R7, R7, R34, 0x1, P6 ;  /* 0x0000002207077211 */ /* 0x000fe400030f0eff */
[----:B------:R-:W-:Y:S01]  /*ad40*/  PRMT R21, R21, 0x7632, R21 ;  /* 0x0000763215157816 */ /* 0x000fe20000000015 */
[----:B------:R-:W-:Y:S01]  /*ad50*/  @P1 STG.E.U16 [R2.64], R19 ;  /* 0x0000001302001986 */ /* 0x000fe2000c101506 */
[----:B0-----:R-:W-:Y:S01]  /*ad60*/  IMAD R15, R12, 0x2, R13 ;  /* 0x000000020c0f7824 */ /* 0x001fe200078e020d */
[----:B------:R-:W-:-:S03]  /*ad70*/  LEA R4, P1, R11, R0, 0x1 ;  /* 0x000000000b047211 */ /* 0x000fc600078208ff */
[----:B------:R-:W-:Y:S01]  /*ad80*/  IMAD R17, R12, 0x2, R15 ;  /* 0x000000020c117824 */ /* 0x000fe200078e020f */
[----:B------:R0:W-:Y:S01]  /*ad90*/  @P2 STG.E.U16 [R6.64], R21 ;  /* 0x0000001506002986 */ /* 0x0001e2000c101506 */
[----:B------:R-:W-:Y:S02]  /*ada0*/  LEA R8, P2, R9, R0, 0x1 ;  /* 0x0000000009087211 */ /* 0x000fe400078408ff */
[----:B------:R-:W-:Y:S02]  /*adb0*/  LEA.HI.X.SX32 R5, R11, R34, 0x1, P1 ;  /* 0x000000220b057211 */ /* 0x000fe400008f0eff */
[----:B------:R-:W-:Y:S02]  /*adc0*/  ISETP.LT.AND P3, PT, R20, c[0x0][0x17c], !P0 ;  /* 0x00005f0014007a0c */ /* 0x000fe40004761270 */
[----:B------:R-:W-:Y:S02]  /*add0*/  LEA R10, P6, R13, R0, 0x1 ;  /* 0x000000000d0a7211 */ /* 0x000fe400078c08ff */
[----:B------:R-:W-:-:S02]  /*ade0*/  LEA.HI.X.SX32 R9, R9, R34, 0x1, P2 ;  /* 0x0000002209097211 */ /* 0x000fc400010f0eff */
[----:B0-----:R-:W-:-:S04]  /*adf0*/  LEA R6, P1, R17, R0, 0x1 ;  /* 0x0000000011067211 */ /* 0x001fc800078208ff */
[-C--:B------:R-:W-:Y:S02]  /*ae00*/  LEA.HI.X.SX32 R7, R17, R34.reuse, 0x1, P1 ;  /* 0x0000002211077211 */ /* 0x080fe400008f0eff */
[----:B------:R-:W-:Y:S02]  /*ae10*/  LEA.HI.X.SX32 R11, R13, R34, 0x1, P6 ;  /* 0x000000220d0b7211 */ /* 0x000fe400030f0eff */
[----:B------:R-:W-:Y:S02]  /*ae20*/  LEA R2, P6, R15, R0, 0x1 ;  /* 0x000000000f027211 */ /* 0x000fe400078c08ff */
[----:B------:R-:W-:Y:S02]  /*ae30*/  PRMT R23, R23, 0x7632, R23 ;  /* 0x0000763217177816 */ /* 0x000fe40000000017 */
[----:B------:R-:W-:Y:S01]  /*ae40*/  PRMT R25, R25, 0x7632, R25 ;  /* 0x0000763219197816 */ /* 0x000fe20000000019 */
[----:B------:R-:W-:Y:S01]  /*ae50*/  IMAD R13, R12, 0x2, R17 ;  /* 0x000000020c0d7824 */ /* 0x000fe200078e0211 */
[----:B------:R-:W-:-:S02]  /*ae60*/  PRMT R27, R27, 0x7632, R27 ;  /* 0x000076321b1b7816 */ /* 0x000fc4000000001b */
[----:B------:R-:W-:Y:S02]  /*ae70*/  LEA.HI.X.SX32 R3, R15, R34, 0x1, P6 ;  /* 0x000000220f037211 */ /* 0x000fe400030f0eff */
[----:B------:R-:W-:Y:S01]  /*ae80*/  PRMT R29, R29, 0x7632, R29 ;  /* 0x000076321d1d7816 */ /* 0x000fe2000000001d */
[----:B------:R0:W-:Y:S01]  /*ae90*/  @P5 STG.E.U16 [R4.64], R23 ;  /* 0x0000001704005986 */ /* 0x0001e2000c101506 */
[----:B------:R-:W-:-:S03]  /*aea0*/  PRMT R31, R31, 0x7632, R31 ;  /* 0x000076321f1f7816 */ /* 0x000fc6000000001f */
[----:B------:R0:W-:Y:S01]  /*aeb0*/  @P4 STG.E.U16 [R8.64], R25 ;  /* 0x0000001908004986 */ /* 0x0001e2000c101506 */
[----:B------:R-:W-:-:S03]  /*aec0*/  LEA R12, P6, R13, R0, 0x1 ;  /* 0x000000000d0c7211 */ /* 0x000fc600078c08ff */
[----:B------:R0:W-:Y:S01]  /*aed0*/  @P3 STG.E.U16 [R10.64], R27 ;  /* 0x0000001b0a003986 */ /* 0x0001e2000c101506 */
[----:B------:R-:W-:Y:S02]  /*aee0*/  LEA.HI.X.SX32 R13, R13, R34, 0x1, P6 ;  /* 0x000000220d0d7211 */ /* 0x000fe400030f0eff */
[----:B--2---:R-:W-:Y:S02]  /*aef0*/  ISETP.LT.AND P2, PT, R18, c[0x0][0x17c], !P0 ;  /* 0x00005f0012007a0c */ /* 0x004fe40004741270 */
[----:B---3--:R-:W-:Y:S02]  /*af00*/  ISETP.LT.AND P1, PT, R16, c[0x0][0x17c], !P0 ;  /* 0x00005f0010007a0c */ /* 0x008fe40004721270 */
[----:B----4-:R-:W-:-:S09]  /*af10*/  ISETP.LT.AND P0, PT, R14, c[0x0][0x17c], !P0 ;  /* 0x00005f000e007a0c */ /* 0x010fd20004701270 */
[----:B------:R0:W-:Y:S04]  /*af20*/  @P2 STG.E.U16 [R2.64], R29 ;  /* 0x0000001d02002986 */ /* 0x0001e8000c101506 */
[----:B------:R0:W-:Y:S01]  /*af30*/  @P1 STG.E.U16 [R6.64], R31 ;  /* 0x0000001f06001986 */ /* 0x0001e2000c101506 */
[----:B------:R-:W-:Y:S05]  /*af40*/  @!P0 EXIT ;  /* 0x000000000000894d */ /* 0x000fea0003800000 */
[----:B0-----:R-:W-:-:S05]  /*af50*/  PRMT R6, R33, 0x7632, R6 ;  /* 0x0000763221067816 */ /* 0x001fca0000000006 */
[----:B------:R-:W-:Y:S01]  /*af60*/  STG.E.U16 [R12.64], R6 ;  /* 0x000000060c007986 */ /* 0x000fe2000c101506 */
[----:B------:R-:W-:Y:S05]  /*af70*/  EXIT ;  /* 0x000000000000794d */ /* 0x000fea0003800000 */
.L_x_4:
[----:B------:R-:W-:-:S00]  /*af80*/  BRA `(.L_x_4) ;  /* 0xfffffff000007947 */ /* 0x000fc0000383ffff */
[----:B------:R-:W-:-:S00]  /*af90*/  NOP ;  /* 0x0000000000007918 */ /* 0x000fc00000000000 */
        /* <DEDUP_REMOVED lines=14> */
.L_x_5:


//--------------------- .nv.shared.matmul_kernel  --------------------------
	.section	.nv.shared.matmul_kernel,"aw",@nobits
	.sectionflags	@""
	.align	16
